	.target	sm_100a

	.elftype	@"ET_EXEC"


//--------------------- .note.nv.tkinfo           --------------------------
	.section	.note.nv.tkinfo,"",@"SHT_NOTE"
	.sectionflags	@"SHF_NOTE_NV_TKINFO"
	.tkinfo
        /*0018*/ 	.word	0x00000002
        /*0030*/ 	.string	""
        /*0030*/ 	.string	"ptxas"
        /*0030*/ 	.string	"Cuda compilation tools, release 13.0, V13.0.88"
        /*0030*/ 	.string	"Build cuda_13.0.r13.0/compiler.36424714_0"
        /*0030*/ 	.string	"-arch sm_100a -m 64 "



//--------------------- .note.nv.cuinfo           --------------------------
	.section	.note.nv.cuinfo,"",@"SHT_NOTE"
	.sectionflags	@"SHF_NOTE_NV_CUINFO"
        /*0018*/ 	.short	0x0002
        /*001a*/ 	.short	0x0064
        /*001c*/ 	.short	0x0082
	.zero		2


//--------------------- .nv.info                  --------------------------
	.section	.nv.info,"",@"SHT_CUDA_INFO"
	.align	4


	//----- nvinfo : EIATTR_REGCOUNT
	.align		4
        /*0000*/ 	.byte	0x04, 0x2f
        /*0002*/ 	.short	(.L_25 - .L_24)
	.align		4
.L_24:
        /*0004*/ 	.word	index@(_Z11kernel_dumpIN7cutlass6half_tENS0_9transform11threadblock22PredicatedTileIteratorINS0_11MatrixShapeILi64ELi32EEES1_NS0_6layout11ColumnMajorELi1ENS2_29PitchLinearWarpRakedThreadMapINS0_16PitchLinearShapeILi64ELi32EEELi32ENSA_ILi8ELi4EEELi8EEELi8ELb0ENS7_9NoPermuteEEENS3_19RegularTileIteratorIS6_S1_NS7_40ColumnMajorTensorOpMultiplicandCongruousILi16ELi64EEELi1ESD_Li16EEEEvNT0_6ParamsENSK_9TensorRefE)
        /*0008*/ 	.word	0x00000042


	//----- nvinfo : EIATTR_FRAME_SIZE
	.align		4
.L_25:
        /*000c*/ 	.byte	0x04, 0x11
        /*000e*/ 	.short	(.L_27 - .L_26)
	.align		4
.L_26:
        /*0010*/ 	.word	index@(_Z11kernel_dumpIN7cutlass6half_tENS0_9transform11threadblock22PredicatedTileIteratorINS0_11MatrixShapeILi64ELi32EEES1_NS0_6layout11ColumnMajorELi1ENS2_29PitchLinearWarpRakedThreadMapINS0_16PitchLinearShapeILi64ELi32EEELi32ENSA_ILi8ELi4EEELi8EEELi8ELb0ENS7_9NoPermuteEEENS3_19RegularTileIteratorIS6_S1_NS7_40ColumnMajorTensorOpMultiplicandCongruousILi16ELi64EEELi1ESD_Li16EEEEvNT0_6ParamsENSK_9TensorRefE)
        /*0014*/ 	.word	0x000000a0


	//----- nvinfo : EIATTR_MIN_STACK_SIZE
	.align		4
.L_27:
        /*0018*/ 	.byte	0x04, 0x12
        /*001a*/ 	.short	(.L_29 - .L_28)
	.align		4
.L_28:
        /*001c*/ 	.word	index@(_Z11kernel_dumpIN7cutlass6half_tENS0_9transform11threadblock22PredicatedTileIteratorINS0_11MatrixShapeILi64ELi32EEES1_NS0_6layout11ColumnMajorELi1ENS2_29PitchLinearWarpRakedThreadMapINS0_16PitchLinearShapeILi64ELi32EEELi32ENSA_ILi8ELi4EEELi8EEELi8ELb0ENS7_9NoPermuteEEENS3_19RegularTileIteratorIS6_S1_NS7_40ColumnMajorTensorOpMultiplicandCongruousILi16ELi64EEELi1ESD_Li16EEEEvNT0_6ParamsENSK_9TensorRefE)
        /*0020*/ 	.word	0x000000a0
.L_29:


//--------------------- .nv.compat                --------------------------
	.section	.nv.compat,"",@"SHT_CUDA_COMPAT_INFO"
	.align	4
        /*0000*/ 	.byte	0x02, 0x09, 0x01, 0x00, 0x02, 0x02, 0x01, 0x00, 0x02, 0x05, 0x05, 0x00, 0x03, 0x07, 0x01, 0x01
        /*0010*/ 	.byte	0x02, 0x03, 0x00, 0x00, 0x02, 0x06, 0x01, 0x00, 0x04, 0x0b, 0x08, 0x00, 0x09, 0x00, 0x00, 0x00
        /*0020*/ 	.byte	0x00, 0x00, 0x00, 0x00


//--------------------- .nv.info._Z11kernel_dumpIN7cutlass6half_tENS0_9transform11threadblock22PredicatedTileIteratorINS0_11MatrixShapeILi64ELi32EEES1_NS0_6layout11ColumnMajorELi1ENS2_29PitchLinearWarpRakedThreadMapINS0_16PitchLinearShapeILi64ELi32EEELi32ENSA_ILi8ELi4EEELi8EEELi8ELb0ENS7_9NoPermuteEEENS3_19RegularTileIteratorIS6_S1_NS7_40ColumnMajorTensorOpMultiplicandCongruousILi16ELi64EEELi1ESD_Li16EEEEvNT0_6ParamsENSK_9TensorRefE --------------------------
	.section	.nv.info._Z11kernel_dumpIN7cutlass6half_tENS0_9transform11threadblock22PredicatedTileIteratorINS0_11MatrixShapeILi64ELi32EEES1_NS0_6layout11ColumnMajorELi1ENS2_29PitchLinearWarpRakedThreadMapINS0_16PitchLinearShapeILi64ELi32EEELi32ENSA_ILi8ELi4EEELi8EEELi8ELb0ENS7_9NoPermuteEEENS3_19RegularTileIteratorIS6_S1_NS7_40ColumnMajorTensorOpMultiplicandCongruousILi16ELi64EEELi1ESD_Li16EEEEvNT0_6ParamsENSK_9TensorRefE,"",@"SHT_CUDA_INFO"
	.sectionflags	@""
	.align	4


	//----- nvinfo : EIATTR_CUDA_API_VERSION
	.align		4
        /*0000*/ 	.byte	0x04, 0x37
        /*0002*/ 	.short	(.L_31 - .L_30)
.L_30:
        /*0004*/ 	.word	0x00000082


	//----- nvinfo : EIATTR_KPARAM_INFO
	.align		4
.L_31:
        /*0008*/ 	.byte	0x04, 0x17
        /*000a*/ 	.short	(.L_33 - .L_32)
.L_32:
        /*000c*/ 	.word	0x00000000
        /*0010*/ 	.short	0x0001
        /*0012*/ 	.short	0x0020
        /*0014*/ 	.byte	0x00, 0xf0, 0x41, 0x00


	//----- nvinfo : EIATTR_KPARAM_INFO
	.align		4
.L_33:
        /*0018*/ 	.byte	0x04, 0x17
        /*001a*/ 	.short	(.L_35 - .L_34)
.L_34:
        /*001c*/ 	.word	0x00000000
        /*0020*/ 	.short	0x0000
        /*0022*/ 	.short	0x0000
        /*0024*/ 	.byte	0x00, 0xf0, 0x81, 0x00


	//----- nvinfo : EIATTR_SPARSE_MMA_MASK
	.align		4
.L_35:
        /*0028*/ 	.byte	0x03, 0x50
        /*002a*/ 	.short	0x0000


	//----- nvinfo : EIATTR_MAXREG_COUNT
	.align		4
        /*002c*/ 	.byte	0x03, 0x1b
        /*002e*/ 	.short	0x00ff


	//----- nvinfo : EIATTR_NUM_BARRIERS
	.align		4
        /*0030*/ 	.byte	0x02, 0x4c
        /*0032*/ 	.byte	0x01
	.zero		1


	//----- nvinfo : EIATTR_EXTERNS
	.align		4
        /*0034*/ 	.byte	0x04, 0x0f
        /*0036*/ 	.short	(.L_37 - .L_36)


	//   ....[0]....
	.align		4
.L_36:
        /*0038*/ 	.word	index@(vprintf)


	//----- nvinfo : EIATTR_MERCURY_ISA_VERSION
	.align		4
.L_37:
        /*003c*/ 	.byte	0x03, 0x5f
        /*003e*/ 	.short	0x0101


	//----- nvinfo : EIATTR_VRC_CTA_INIT_COUNT
	.align		4
        /*0040*/ 	.byte	0x02, 0x4a
	.zero		1
	.zero		1


	//----- nvinfo : EIATTR_SYSCALL_OFFSETS
	.align		4
        /*0044*/ 	.byte	0x04, 0x46
        /*0046*/ 	.short	(.L_39 - .L_38)


	//   ....[0]....
.L_38:
        /*0048*/ 	.word	0x00000740


	//   ....[1]....
        /*004c*/ 	.word	0x000008a0


	//   ....[2]....
        /*0050*/ 	.word	0x00000a20


	//   ....[3]....
        /*0054*/ 	.word	0x00000b90


	//   ....[4]....
        /*0058*/ 	.word	0x00000c40


	//   ....[5]....
        /*005c*/ 	.word	0x00000d20


	//   ....[6]....
        /*0060*/ 	.word	0x00000e10


	//   ....[7]....
        /*0064*/ 	.word	0x00000ed0


	//   ....[8]....
        /*0068*/ 	.word	0x00000ff0


	//   ....[9]....
        /*006c*/ 	.word	0x00001150


	//   ....[10]....
        /*0070*/ 	.word	0x00001210


	//   ....[11]....
        /*0074*/ 	.word	0x000012d0


	//   ....[12]....
        /*0078*/ 	.word	0x000013a0


	//   ....[13]....
        /*007c*/ 	.word	0x00001460


	//   ....[14]....
        /*0080*/ 	.word	0x00001590


	//   ....[15]....
        /*0084*/ 	.word	0x000016e0


	//   ....[16]....
        /*0088*/ 	.word	0x00001780


	//   ....[17]....
        /*008c*/ 	.word	0x00001840


	//   ....[18]....
        /*0090*/ 	.word	0x00001910


	//   ....[19]....
        /*0094*/ 	.word	0x000019d0


	//   ....[20]....
        /*0098*/ 	.word	0x00001ac0


	//   ....[21]....
        /*009c*/ 	.word	0x00001b70


	//   ....[22]....
        /*00a0*/ 	.word	0x00001c20


	//   ....[23]....
        /*00a4*/ 	.word	0x00001c90


	//   ....[24]....
        /*00a8*/ 	.word	0x00001d50


	//   ....[25]....
        /*00ac*/ 	.word	0x00001fd0


	//   ....[26]....
        /*00b0*/ 	.word	0x000020e0


	//   ....[27]....
        /*00b4*/ 	.word	0x00002210


	//   ....[28]....
        /*00b8*/ 	.word	0x000023a0


	//   ....[29]....
        /*00bc*/ 	.word	0x00002460


	//   ....[30]....
        /*00c0*/ 	.word	0x00002520


	//   ....[31]....
        /*00c4*/ 	.word	0x000025e0


	//   ....[32]....
        /*00c8*/ 	.word	0x000026a0


	//   ....[33]....
        /*00cc*/ 	.word	0x00002760


	//   ....[34]....
        /*00d0*/ 	.word	0x00002820


	//   ....[35]....
        /*00d4*/ 	.word	0x000028e0


	//   ....[36]....
        /*00d8*/ 	.word	0x000029a0


	//   ....[37]....
        /*00dc*/ 	.word	0x00002a60


	//   ....[38]....
        /*00e0*/ 	.word	0x00002b20


	//   ....[39]....
        /*00e4*/ 	.word	0x00002be0


	//   ....[40]....
        /*00e8*/ 	.word	0x00002ca0


	//   ....[41]....
        /*00ec*/ 	.word	0x00002d60


	//   ....[42]....
        /*00f0*/ 	.word	0x00002e20


	//   ....[43]....
        /*00f4*/ 	.word	0x00002ee0


	//   ....[44]....
        /*00f8*/ 	.word	0x00002f80


	//   ....[45]....
        /*00fc*/ 	.word	0x00003020


	//   ....[46]....
        /*0100*/ 	.word	0x000030f0


	//   ....[47]....
        /*0104*/ 	.word	0x00003200


	//   ....[48]....
        /*0108*/ 	.word	0x00003310


	//   ....[49]....
        /*010c*/ 	.word	0x00003450


	//   ....[50]....
        /*0110*/ 	.word	0x00003510


	//   ....[51]....
        /*0114*/ 	.word	0x000035d0


	//   ....[52]....
        /*0118*/ 	.word	0x00003690


	//   ....[53]....
        /*011c*/ 	.word	0x00003750


	//   ....[54]....
        /*0120*/ 	.word	0x00003810


	//   ....[55]....
        /*0124*/ 	.word	0x000038d0


	//   ....[56]....
        /*0128*/ 	.word	0x00003990


	//   ....[57]....
        /*012c*/ 	.word	0x00003a00


	//   ....[58]....
        /*0130*/ 	.word	0x00003ac0


	//   ....[59]....
        /*0134*/ 	.word	0x00003b80


	//   ....[60]....
        /*0138*/ 	.word	0x00003c40


	//   ....[61]....
        /*013c*/ 	.word	0x00003d00


	//   ....[62]....
        /*0140*/ 	.word	0x00003dc0


	//   ....[63]....
        /*0144*/ 	.word	0x00003e80


	//   ....[64]....
        /*0148*/ 	.word	0x00003f40


	//   ....[65]....
        /*014c*/ 	.word	0x00004000


	//   ....[66]....
        /*0150*/ 	.word	0x00004070


	//   ....[67]....
        /*0154*/ 	.word	0x00004120


	//----- nvinfo : EIATTR_EXIT_INSTR_OFFSETS
	.align		4
.L_39:
        /*0158*/ 	.byte	0x04, 0x1c
        /*015a*/ 	.short	(.L_41 - .L_40)


	//   ....[0]....
.L_40:
        /*015c*/ 	.word	0x00003230


	//   ....[1]....
        /*0160*/ 	.word	0x00004150


	//----- nvinfo : EIATTR_CRS_STACK_SIZE
	.align		4
.L_41:
        /*0164*/ 	.byte	0x04, 0x1e
        /*0166*/ 	.short	(.L_43 - .L_42)
.L_42:
        /*0168*/ 	.word	0x00000000


	//----- nvinfo : EIATTR_CBANK_PARAM_SIZE
	.align		4
.L_43:
        /*016c*/ 	.byte	0x03, 0x19
        /*016e*/ 	.short	0x0030


	//----- nvinfo : EIATTR_PARAM_CBANK
	.align		4
        /*0170*/ 	.byte	0x04, 0x0a
        /*0172*/ 	.short	(.L_45 - .L_44)
	.align		4
.L_44:
        /*0174*/ 	.word	index@(.nv.constant0._Z11kernel_dumpIN7cutlass6half_tENS0_9transform11threadblock22PredicatedTileIteratorINS0_11MatrixShapeILi64ELi32EEES1_NS0_6layout11ColumnMajorELi1ENS2_29PitchLinearWarpRakedThreadMapINS0_16PitchLinearShapeILi64ELi32EEELi32ENSA_ILi8ELi4EEELi8EEELi8ELb0ENS7_9NoPermuteEEENS3_19RegularTileIteratorIS6_S1_NS7_40ColumnMajorTensorOpMultiplicandCongruousILi16ELi64EEELi1ESD_Li16EEEEvNT0_6ParamsENSK_9TensorRefE)
        /*0178*/ 	.short	0x0380
        /*017a*/ 	.short	0x0030


	//----- nvinfo : EIATTR_SW_WAR
	.align		4
.L_45:
        /*017c*/ 	.byte	0x04, 0x36
        /*017e*/ 	.short	(.L_47 - .L_46)
.L_46:
        /*0180*/ 	.word	0x00000008
.L_47:


//--------------------- .nv.callgraph             --------------------------
	.section	.nv.callgraph,"",@"SHT_CUDA_CALLGRAPH"
	.align	4
	.sectionentsize	8
	.align		4
        /*0000*/ 	.word	0x00000000
	.align		4
        /*0004*/ 	.word	0xffffffff
	.align		4
        /*0008*/ 	.word	index@(_Z11kernel_dumpIN7cutlass6half_tENS0_9transform11threadblock22PredicatedTileIteratorINS0_11MatrixShapeILi64ELi32EEES1_NS0_6layout11ColumnMajorELi1ENS2_29PitchLinearWarpRakedThreadMapINS0_16PitchLinearShapeILi64ELi32EEELi32ENSA_ILi8ELi4EEELi8EEELi8ELb0ENS7_9NoPermuteEEENS3_19RegularTileIteratorIS6_S1_NS7_40ColumnMajorTensorOpMultiplicandCongruousILi16ELi64EEELi1ESD_Li16EEEEvNT0_6ParamsENSK_9TensorRefE)
	.align		4
        /*000c*/ 	.word	index@(vprintf)
	.align		4
        /*0010*/ 	.word	0x00000000
	.align		4
        /*0014*/ 	.word	0xfffffffe
	.align		4
        /*0018*/ 	.word	0x00000000
	.align		4
        /*001c*/ 	.word	0xfffffffd
	.align		4
        /*0020*/ 	.word	0x00000000
	.align		4
        /*0024*/ 	.word	0xfffffffc


//--------------------- .nv.constant4             --------------------------
	.section	.nv.constant4,"a",@progbits
	.align	8
	.align		8
.nv.constant4:
        /*0000*/ 	.dword	vprintf
	.align		8
        /*0008*/ 	.dword	_ZN30_INTERNAL_f68493aa_4_k_cu_main4cuda3std3__45__cpo5beginE
	.align		8
        /*0010*/ 	.dword	_ZN30_INTERNAL_f68493aa_4_k_cu_main4cuda3std3__45__cpo3endE
	.align		8
        /*0018*/ 	.dword	_ZN30_INTERNAL_f68493aa_4_k_cu_main4cuda3std3__45__cpo6cbeginE
	.align		8
        /*0020*/ 	.dword	_ZN30_INTERNAL_f68493aa_4_k_cu_main4cuda3std3__45__cpo4cendE
	.align		8
        /*0028*/ 	.dword	_ZN30_INTERNAL_f68493aa_4_k_cu_main4cuda3std3__432_GLOBAL__N__f68493aa_4_k_cu_main6ignoreE
	.align		8
        /*0030*/ 	.dword	_ZN30_INTERNAL_f68493aa_4_k_cu_main4cuda3std3__419piecewise_constructE
	.align		8
        /*0038*/ 	.dword	_ZN30_INTERNAL_f68493aa_4_k_cu_main4cuda3std3__48in_placeE
	.align		8
        /*0040*/ 	.dword	_ZN30_INTERNAL_f68493aa_4_k_cu_main4cuda3std6ranges3__45__cpo4swapE
	.align		8
        /*0048*/ 	.dword	_ZN30_INTERNAL_f68493aa_4_k_cu_main4cuda3std6ranges3__45__cpo9iter_moveE
	.align		8
        /*0050*/ 	.dword	_ZN30_INTERNAL_f68493aa_4_k_cu_main4cute7productE
	.align		8
        /*0058*/ 	.dword	_ZN30_INTERNAL_f68493aa_4_k_cu_main4cute1_E
	.align		8
        /*0060*/ 	.dword	$str
	.align		8
        /*0068*/ 	.dword	$str$1
	.align		8
        /*0070*/ 	.dword	$str$2
	.align		8
        /*0078*/ 	.dword	$str$3
	.align		8
        /*0080*/ 	.dword	$str$4
	.align		8
        /*0088*/ 	.dword	$str$5
	.align		8
        /*0090*/ 	.dword	$str$14
	.align		8
        /*0098*/ 	.dword	$str$15
	.align		8
        /*00a0*/ 	.dword	$str$16
	.align		8
        /*00a8*/ 	.dword	$str$17
	.align		8
        /*00b0*/ 	.dword	$str$18
	.align		8
        /*00b8*/ 	.dword	$str$19
	.align		8
        /*00c0*/ 	.dword	$str$21


//--------------------- .text._Z11kernel_dumpIN7cutlass6half_tENS0_9transform11threadblock22PredicatedTileIteratorINS0_11MatrixShapeILi64ELi32EEES1_NS0_6layout11ColumnMajorELi1ENS2_29PitchLinearWarpRakedThreadMapINS0_16PitchLinearShapeILi64ELi32EEELi32ENSA_ILi8ELi4EEELi8EEELi8ELb0ENS7_9NoPermuteEEENS3_19RegularTileIteratorIS6_S1_NS7_40ColumnMajorTensorOpMultiplicandCongruousILi16ELi64EEELi1ESD_Li16EEEEvNT0_6ParamsENSK_9TensorRefE --------------------------
	.section	.text._Z11kernel_dumpIN7cutlass6half_tENS0_9transform11threadblock22PredicatedTileIteratorINS0_11MatrixShapeILi64ELi32EEES1_NS0_6layout11ColumnMajorELi1ENS2_29PitchLinearWarpRakedThreadMapINS0_16PitchLinearShapeILi64ELi32EEELi32ENSA_ILi8ELi4EEELi8EEELi8ELb0ENS7_9NoPermuteEEENS3_19RegularTileIteratorIS6_S1_NS7_40ColumnMajorTensorOpMultiplicandCongruousILi16ELi64EEELi1ESD_Li16EEEEvNT0_6ParamsENSK_9TensorRefE,"ax",@progbits
	.align	128
        .global         _Z11kernel_dumpIN7cutlass6half_tENS0_9transform11threadblock22PredicatedTileIteratorINS0_11MatrixShapeILi64ELi32EEES1_NS0_6layout11ColumnMajorELi1ENS2_29PitchLinearWarpRakedThreadMapINS0_16PitchLinearShapeILi64ELi32EEELi32ENSA_ILi8ELi4EEELi8EEELi8ELb0ENS7_9NoPermuteEEENS3_19RegularTileIteratorIS6_S1_NS7_40ColumnMajorTensorOpMultiplicandCongruousILi16ELi64EEELi1ESD_Li16EEEEvNT0_6ParamsENSK_9TensorRefE
        .type           _Z11kernel_dumpIN7cutlass6half_tENS0_9transform11threadblock22PredicatedTileIteratorINS0_11MatrixShapeILi64ELi32EEES1_NS0_6layout11ColumnMajorELi1ENS2_29PitchLinearWarpRakedThreadMapINS0_16PitchLinearShapeILi64ELi32EEELi32ENSA_ILi8ELi4EEELi8EEELi8ELb0ENS7_9NoPermuteEEENS3_19RegularTileIteratorIS6_S1_NS7_40ColumnMajorTensorOpMultiplicandCongruousILi16ELi64EEELi1ESD_Li16EEEEvNT0_6ParamsENSK_9TensorRefE,@function
        .size           _Z11kernel_dumpIN7cutlass6half_tENS0_9transform11threadblock22PredicatedTileIteratorINS0_11MatrixShapeILi64ELi32EEES1_NS0_6layout11ColumnMajorELi1ENS2_29PitchLinearWarpRakedThreadMapINS0_16PitchLinearShapeILi64ELi32EEELi32ENSA_ILi8ELi4EEELi8EEELi8ELb0ENS7_9NoPermuteEEENS3_19RegularTileIteratorIS6_S1_NS7_40ColumnMajorTensorOpMultiplicandCongruousILi16ELi64EEELi1ESD_Li16EEEEvNT0_6ParamsENSK_9TensorRefE,(.L_x_94 - _Z11kernel_dumpIN7cutlass6half_tENS0_9transform11threadblock22PredicatedTileIteratorINS0_11MatrixShapeILi64ELi32EEES1_NS0_6layout11ColumnMajorELi1ENS2_29PitchLinearWarpRakedThreadMapINS0_16PitchLinearShapeILi64ELi32EEELi32ENSA_ILi8ELi4EEELi8EEELi8ELb0ENS7_9NoPermuteEEENS3_19RegularTileIteratorIS6_S1_NS7_40ColumnMajorTensorOpMultiplicandCongruousILi16ELi64EEELi1ESD_Li16EEEEvNT0_6ParamsENSK_9TensorRefE)
        .other          _Z11kernel_dumpIN7cutlass6half_tENS0_9transform11threadblock22PredicatedTileIteratorINS0_11MatrixShapeILi64ELi32EEES1_NS0_6layout11ColumnMajorELi1ENS2_29PitchLinearWarpRakedThreadMapINS0_16PitchLinearShapeILi64ELi32EEELi32ENSA_ILi8ELi4EEELi8EEELi8ELb0ENS7_9NoPermuteEEENS3_19RegularTileIteratorIS6_S1_NS7_40ColumnMajorTensorOpMultiplicandCongruousILi16ELi64EEELi1ESD_Li16EEEEvNT0_6ParamsENSK_9TensorRefE,@"STO_CUDA_ENTRY STV_DEFAULT"
_Z11kernel_dumpIN7cutlass6half_tENS0_9transform11threadblock22PredicatedTileIteratorINS0_11MatrixShapeILi64ELi32EEES1_NS0_6layout11ColumnMajorELi1ENS2_29PitchLinearWarpRakedThreadMapINS0_16PitchLinearShapeILi64ELi32EEELi32ENSA_ILi8ELi4EEELi8EEELi8ELb0ENS7_9NoPermuteEEENS3_19RegularTileIteratorIS6_S1_NS7_40ColumnMajorTensorOpMultiplicandCongruousILi16ELi64EEELi1ESD_Li16EEEEvNT0_6ParamsENSK_9TensorRefE:
.text._Z11kernel_dumpIN7cutlass6half_tENS0_9transform11threadblock22PredicatedTileIteratorINS0_11MatrixShapeILi64ELi32EEES1_NS0_6layout11ColumnMajorELi1ENS2_29PitchLinearWarpRakedThreadMapINS0_16PitchLinearShapeILi64ELi32EEELi32ENSA_ILi8ELi4EEELi8EEELi8ELb0ENS7_9NoPermuteEEENS3_19RegularTileIteratorIS6_S1_NS7_40ColumnMajorTensorOpMultiplicandCongruousILi16ELi64EEELi1ESD_Li16EEEEvNT0_6ParamsENSK_9TensorRefE:
[----:B------:R-:W0:Y:S01]  /*0000*/  LDC R1, c[0x0][0x37c] ;  /* 0x0000df00ff017b82 */ /* 0x000e220000000800 */
[----:B------:R-:W1:Y:S01]  /*0010*/  S2R R57, SR_TID.Y ;  /* 0x0000000000397919 */ /* 0x000e620000002200 */
[----:B------:R-:W2:Y:S01]  /*0020*/  LDCU UR6, c[0x0][0x2fc] ;  /* 0x00005f80ff0677ac */ /* 0x000ea20008000800 */
[----:B------:R-:W-:Y:S02]  /*0030*/  CS2R R48, SRZ ;  /* 0x0000000000307805 */ /* 0x000fe4000001ff00 */
[----:B------:R-:W-:Y:S01]  /*0040*/  CS2R R50, SRZ ;  /* 0x0000000000327805 */ /* 0x000fe2000001ff00 */
[----:B------:R-:W1:Y:S01]  /*0050*/  S2R R0, SR_TID.X ;  /* 0x0000000000007919 */ /* 0x000e620000002100 */
[----:B------:R-:W1:Y:S01]  /*0060*/  LDCU UR36, c[0x0][0x360] ;  /* 0x00006c00ff2477ac */ /* 0x000e620008000800 */
[----:B0-----:R-:W-:Y:S01]  /*0070*/  VIADD R1, R1, 0xffffff60 ;  /* 0xffffff6001017836 */ /* 0x001fe20000000000 */
[----:B------:R-:W0:Y:S01]  /*0080*/  LDCU.64 UR8, c[0x0][0x380] ;  /* 0x00007000ff0877ac */ /* 0x000e220008000a00 */
[----:B------:R-:W3:Y:S01]  /*0090*/  LDCU.64 UR10, c[0x0][0x3a0] ;  /* 0x00007400ff0a77ac */ /* 0x000ee20008000a00 */
[----:B------:R-:W4:Y:S01]  /*00a0*/  LDCU.64 UR4, c[0x0][0x358] ;  /* 0x00006b00ff0477ac */ /* 0x000f220008000a00 */
[----:B-1----:R-:W-:-:S04]  /*00b0*/  IMAD R57, R57, UR36, R0 ;  /* 0x0000002439397c24 */ /* 0x002fc8000f8e0200 */
[----:B------:R-:W-:Y:S01]  /*00c0*/  IMAD.SHL.U32 R3, R57, 0x8, RZ ;  /* 0x0000000839037824 */ /* 0x000fe200078e00ff */
[----:B------:R-:W-:-:S04]  /*00d0*/  SHF.R.U32.HI R2, RZ, 0x3, R57 ;  /* 0x00000003ff027819 */ /* 0x000fc80000011639 */
[----:B------:R-:W-:Y:S02]  /*00e0*/  LOP3.LUT R4, R2, 0x3, RZ, 0xc0, !PT ;  /* 0x0000000302047812 */ /* 0x000fe400078ec0ff */
[----:B------:R-:W-:Y:S01]  /*00f0*/  LOP3.LUT R2, R3, 0x38, RZ, 0xc0, !PT ;  /* 0x0000003803027812 */ /* 0x000fe200078ec0ff */
[----:B------:R-:W-:Y:S01]  /*0100*/  IMAD.MOV.U32 R3, RZ, RZ, RZ ;  /* 0x000000ffff037224 */ /* 0x000fe200078e00ff */
[----:B------:R-:W-:-:S04]  /*0110*/  LOP3.LUT R5, R4, 0x3fffe0, R57, 0xf8, !PT ;  /* 0x003fffe004057812 */ /* 0x000fc800078ef839 */
[C---:B------:R-:W-:Y:S01]  /*0120*/  ISETP.GE.U32.AND P2, PT, R5.reuse, 0x14, PT ;  /* 0x000000140500780c */ /* 0x040fe20003f46070 */
[C---:B0-----:R-:W-:Y:S01]  /*0130*/  IMAD.WIDE.U32 R2, R5.reuse, UR8, R2 ;  /* 0x0000000805027c25 */ /* 0x041fe2000f8e0002 */
[C---:B------:R-:W-:Y:S02]  /*0140*/  ISETP.GE.U32.AND P6, PT, R5.reuse, 0xc, PT ;  /* 0x0000000c0500780c */ /* 0x040fe40003fc6070 */
[C---:B------:R-:W-:Y:S01]  /*0150*/  ISETP.GE.U32.AND P5, PT, R5.reuse, 0x20, PT ;  /* 0x000000200500780c */ /* 0x040fe20003fa6070 */
[C---:B------:R-:W-:Y:S01]  /*0160*/  IMAD R9, R5.reuse, UR9, R3 ;  /* 0x0000000905097c24 */ /* 0x040fe2000f8e0203 */
[----:B------:R-:W0:Y:S01]  /*0170*/  LDCU.64 UR8, c[0x0][0x388] ;  /* 0x00007100ff0877ac */ /* 0x000e220008000a00 */
[C---:B------:R-:W-:Y:S02]  /*0180*/  ISETP.GE.U32.AND P1, PT, R5.reuse, 0x18, PT ;  /* 0x000000180500780c */ /* 0x040fe40003f26070 */
[----:B------:R-:W-:Y:S02]  /*0190*/  ISETP.GE.U32.AND P0, PT, R5, 0x1c, PT ;  /* 0x0000001c0500780c */ /* 0x000fe40003f06070 */
[----:B------:R-:W-:-:S02]  /*01a0*/  SEL R8, RZ, 0x8, P2 ;  /* 0x00000008ff087807 */ /* 0x000fc40001000000 */
[----:B------:R-:W-:Y:S02]  /*01b0*/  SEL R10, RZ, 0x200, P6 ;  /* 0x00000200ff0a7807 */ /* 0x000fe40003000000 */
[----:B------:R-:W-:Y:S02]  /*01c0*/  SEL R3, RZ, 0x1, P5 ;  /* 0x00000001ff037807 */ /* 0x000fe40002800000 */
[----:B------:R-:W-:Y:S02]  /*01d0*/  SEL R7, RZ, 0x4, P1 ;  /* 0x00000004ff077807 */ /* 0x000fe40000800000 */
[----:B------:R-:W-:Y:S02]  /*01e0*/  SEL R6, RZ, 0x2, P0 ;  /* 0x00000002ff067807 */ /* 0x000fe40000000000 */
[----:B---3--:R-:W-:Y:S02]  /*01f0*/  LEA R4, P1, R2, UR10, 0x1 ;  /* 0x0000000a02047c11 */ /* 0x008fe4000f8208ff */
[----:B------:R-:W-:-:S02]  /*0200*/  IADD3 R3, PT, PT, R8, R10, R3 ;  /* 0x0000000a08037210 */ /* 0x000fc40007ffe003 */
[C---:B------:R-:W-:Y:S02]  /*0210*/  ISETP.GE.U32.AND P3, PT, R5.reuse, 0x10, PT ;  /* 0x000000100500780c */ /* 0x040fe40003f66070 */
[C---:B------:R-:W-:Y:S02]  /*0220*/  ISETP.GE.U32.AND P4, PT, R5.reuse, 0x8, PT ;  /* 0x000000080500780c */ /* 0x040fe40003f86070 */
[----:B------:R-:W-:Y:S02]  /*0230*/  ISETP.GE.U32.AND P0, PT, R5, 0x4, PT ;  /* 0x000000040500780c */ /* 0x000fe40003f06070 */
[----:B------:R-:W-:Y:S02]  /*0240*/  LEA.HI.X R5, R2, UR11, R9, 0x1, P1 ;  /* 0x0000000b02057c11 */ /* 0x000fe400088f0c09 */
[--C-:B------:R-:W-:Y:S02]  /*0250*/  IADD3 R12, PT, PT, R7, R3, R6.reuse ;  /* 0x00000003070c7210 */ /* 0x100fe40007ffe006 */
[----:B------:R-:W-:Y:S01]  /*0260*/  SHF.R.U32.HI R11, RZ, 0x1, R6 ;  /* 0x00000001ff0b7819 */ /* 0x000fe20000011606 */
[----:B----4-:R1:W3:Y:S01]  /*0270*/  @!P5 LDG.E.LTC128B.128 R48, desc[UR4][R4.64] ;  /* 0x000000040430d981 */ /* 0x0102e2000c1e1d20 */
[----:B------:R-:W-:-:S02]  /*0280*/  SHF.R.U32.HI R7, RZ, 0x2, R7 ;  /* 0x00000002ff077819 */ /* 0x000fc40000011607 */
[----:B------:R-:W-:Y:S02]  /*0290*/  SEL R9, RZ, 0x100, P3 ;  /* 0x00000100ff097807 */ /* 0x000fe40001800000 */
[----:B0-----:R-:W-:Y:S02]  /*02a0*/  IADD3 R6, P3, PT, R4, UR8, RZ ;  /* 0x0000000804067c10 */ /* 0x001fe4000ff7e0ff */
[----:B------:R-:W-:Y:S02]  /*02b0*/  ISETP.NE.U32.AND P2, PT, R7, RZ, PT ;  /* 0x000000ff0700720c */ /* 0x000fe40003f45070 */
[----:B------:R-:W-:Y:S02]  /*02c0*/  SHF.R.U32.HI R3, RZ, 0x8, R9 ;  /* 0x00000008ff037819 */ /* 0x000fe40000011609 */
[----:B------:R-:W-:Y:S02]  /*02d0*/  SHF.R.U32.HI R8, RZ, 0x3, R8 ;  /* 0x00000003ff087819 */ /* 0x000fe40000011608 */
[----:B------:R-:W-:-:S02]  /*02e0*/  IADD3.X R7, PT, PT, R5, UR9, RZ, P3, !PT ;  /* 0x0000000905077c10 */ /* 0x000fc40009ffe4ff */
[----:B------:R-:W-:Y:S02]  /*02f0*/  IADD3 R2, P5, PT, R6, UR8, RZ ;  /* 0x0000000806027c10 */ /* 0x000fe4000ffbe0ff */
[----:B------:R-:W-:Y:S02]  /*0300*/  ISETP.NE.U32.AND P1, PT, R11, RZ, PT ;  /* 0x000000ff0b00720c */ /* 0x000fe40003f25070 */
[----:B------:R-:W-:Y:S02]  /*0310*/  SEL R11, RZ, 0x400, P4 ;  /* 0x00000400ff0b7807 */ /* 0x000fe40002000000 */
[----:B------:R-:W-:Y:S02]  /*0320*/  ISETP.NE.U32.AND P4, PT, R3, RZ, PT ;  /* 0x000000ff0300720c */ /* 0x000fe40003f85070 */
[----:B------:R-:W-:Y:S02]  /*0330*/  ISETP.NE.U32.AND P3, PT, R8, RZ, PT ;  /* 0x000000ff0800720c */ /* 0x000fe40003f65070 */
[----:B------:R-:W-:-:S02]  /*0340*/  IADD3.X R3, PT, PT, R7, UR9, RZ, P5, !PT ;  /* 0x0000000907037c10 */ /* 0x000fc4000affe4ff */
[----:B------:R-:W-:Y:S01]  /*0350*/  IADD3 R8, P5, PT, R2, UR8, RZ ;  /* 0x0000000802087c10 */ /* 0x000fe2000ffbe0ff */
[----:B------:R-:W-:Y:S01]  /*0360*/  IMAD.IADD R12, R9, 0x1, R12 ;  /* 0x00000001090c7824 */ /* 0x000fe200078e020c */
[----:B-1----:R-:W-:Y:S02]  /*0370*/  SEL R5, RZ, 0x800, P0 ;  /* 0x00000800ff057807 */ /* 0x002fe40000000000 */
[----:B------:R-:W-:Y:S02]  /*0380*/  IADD3.X R9, PT, PT, R3, UR9, RZ, P5, !PT ;  /* 0x0000000903097c10 */ /* 0x000fe4000affe4ff */
[----:B------:R-:W-:Y:S02]  /*0390*/  SHF.R.U32.HI R10, RZ, 0x9, R10 ;  /* 0x00000009ff0a7819 */ /* 0x000fe4000001160a */
[----:B------:R-:W-:Y:S02]  /*03a0*/  IADD3 R4, P5, PT, R8, UR8, RZ ;  /* 0x0000000808047c10 */ /* 0x000fe4000ffbe0ff */
[----:B------:R-:W-:-:S02]  /*03b0*/  CS2R R44, SRZ ;  /* 0x00000000002c7805 */ /* 0x000fc4000001ff00 */
[----:B------:R-:W-:Y:S02]  /*03c0*/  IADD3 R13, PT, PT, R12, R11, R5 ;  /* 0x0000000b0c0d7210 */ /* 0x000fe40007ffe005 */
[----:B------:R-:W-:Y:S02]  /*03d0*/  CS2R R46, SRZ ;  /* 0x00000000002e7805 */ /* 0x000fe4000001ff00 */
[----:B------:R-:W-:Y:S02]  /*03e0*/  ISETP.NE.U32.AND P0, PT, R10, RZ, PT ;  /* 0x000000ff0a00720c */ /* 0x000fe40003f05070 */
[----:B------:R-:W-:Y:S02]  /*03f0*/  IADD3.X R5, PT, PT, R9, UR9, RZ, P5, !PT ;  /* 0x0000000909057c10 */ /* 0x000fe4000affe4ff */
[----:B------:R-:W-:Y:S01]  /*0400*/  IADD3 R10, P5, PT, R4, UR8, RZ ;  /* 0x00000008040a7c10 */ /* 0x000fe2000ffbe0ff */
[----:B------:R-:W4:Y:S01]  /*0410*/  @P1 LDG.E.LTC128B.128 R44, desc[UR4][R6.64] ;  /* 0x00000004062c1981 */ /* 0x000f22000c1e1d20 */
[----:B------:R-:W-:-:S02]  /*0420*/  SHF.R.U32.HI R16, RZ, 0xa, R13 ;  /* 0x0000000aff107819 */ /* 0x000fc4000001160d */
[----:B------:R-:W-:Y:S02]  /*0430*/  SHF.R.U32.HI R15, RZ, 0xb, R13 ;  /* 0x0000000bff0f7819 */ /* 0x000fe4000001160d */
[----:B------:R-:W-:Y:S02]  /*0440*/  IADD3.X R11, PT, PT, R5, UR9, RZ, P5, !PT ;  /* 0x00000009050b7c10 */ /* 0x000fe4000affe4ff */
[----:B------:R-:W-:Y:S02]  /*0450*/  IADD3 R12, P5, PT, R10, UR8, RZ ;  /* 0x000000080a0c7c10 */ /* 0x000fe4000ffbe0ff */
[----:B------:R-:W-:Y:S02]  /*0460*/  LOP3.LUT P1, RZ, R16, 0x1, RZ, 0xc0, !PT ;  /* 0x0000000110ff7812 */ /* 0x000fe4000782c0ff */
[----:B------:R-:W-:Y:S02]  /*0470*/  ISETP.NE.U32.AND P6, PT, R15, RZ, PT ;  /* 0x000000ff0f00720c */ /* 0x000fe40003fc5070 */
[----:B------:R-:W-:-:S02]  /*0480*/  IADD3.X R13, PT, PT, R11, UR9, RZ, P5, !PT ;  /* 0x000000090b0d7c10 */ /* 0x000fc4000affe4ff */
[----:B------:R-:W-:Y:S02]  /*0490*/  IADD3 R14, P5, PT, R12, UR8, RZ ;  /* 0x000000080c0e7c10 */ /* 0x000fe4000ffbe0ff */
[----:B------:R-:W-:Y:S02]  /*04a0*/  CS2R R40, SRZ ;  /* 0x0000000000287805 */ /* 0x000fe4000001ff00 */
[----:B------:R-:W-:Y:S02]  /*04b0*/  CS2R R42, SRZ ;  /* 0x00000000002a7805 */ /* 0x000fe4000001ff00 */
[----:B------:R-:W-:Y:S02]  /*04c0*/  CS2R R36, SRZ ;  /* 0x0000000000247805 */ /* 0x000fe4000001ff00 */
[----:B------:R-:W-:Y:S02]  /*04d0*/  CS2R R38, SRZ ;  /* 0x0000000000267805 */ /* 0x000fe4000001ff00 */
[----:B------:R-:W-:-:S02]  /*04e0*/  CS2R R32, SRZ ;  /* 0x0000000000207805 */ /* 0x000fc4000001ff00 */
[----:B------:R-:W-:Y:S02]  /*04f0*/  CS2R R34, SRZ ;  /* 0x0000000000227805 */ /* 0x000fe4000001ff00 */
[----:B------:R-:W-:Y:S02]  /*0500*/  CS2R R28, SRZ ;  /* 0x00000000001c7805 */ /* 0x000fe4000001ff00 */
[----:B------:R-:W-:Y:S02]  /*0510*/  CS2R R30, SRZ ;  /* 0x00000000001e7805 */ /* 0x000fe4000001ff00 */
[----:B------:R-:W-:Y:S02]  /*0520*/  CS2R R24, SRZ ;  /* 0x0000000000187805 */ /* 0x000fe4000001ff00 */
[----:B------:R-:W-:Y:S02]  /*0530*/  CS2R R26, SRZ ;  /* 0x00000000001a7805 */ /* 0x000fe4000001ff00 */
[----:B------:R-:W-:-:S02]  /*0540*/  CS2R R16, SRZ ;  /* 0x0000000000107805 */ /* 0x000fc4000001ff00 */
[----:B------:R-:W-:Y:S02]  /*0550*/  CS2R R18, SRZ ;  /* 0x0000000000127805 */ /* 0x000fe4000001ff00 */
[----:B------:R-:W-:Y:S01]  /*0560*/  IADD3.X R15, PT, PT, R13, UR9, RZ, P5, !PT ;  /* 0x000000090d0f7c10 */ /* 0x000fe2000affe4ff */
[----:B------:R-:W5:Y:S04]  /*0570*/  @P2 LDG.E.LTC128B.128 R40, desc[UR4][R2.64] ;  /* 0x0000000402282981 */ /* 0x000f68000c1e1d20 */
[----:B------:R-:W5:Y:S04]  /*0580*/  @P3 LDG.E.LTC128B.128 R36, desc[UR4][R8.64] ;  /* 0x0000000408243981 */ /* 0x000f68000c1e1d20 */
[----:B------:R-:W5:Y:S04]  /*0590*/  @P4 LDG.E.LTC128B.128 R32, desc[UR4][R4.64] ;  /* 0x0000000404204981 */ /* 0x000f68000c1e1d20 */
[----:B------:R-:W5:Y:S04]  /*05a0*/  @P0 LDG.E.LTC128B.128 R28, desc[UR4][R10.64] ;  /* 0x000000040a1c0981 */ /* 0x000f68000c1e1d20 */
[----:B------:R-:W5:Y:S04]  /*05b0*/  @P1 LDG.E.LTC128B.128 R24, desc[UR4][R12.64] ;  /* 0x000000040c181981 */ /* 0x000f68000c1e1d20 */
[----:B------:R-:W5:Y:S01]  /*05c0*/  @P6 LDG.E.LTC128B.128 R16, desc[UR4][R14.64] ;  /* 0x000000040e106981 */ /* 0x000f62000c1e1d20 */
[----:B------:R-:W0:Y:S01]  /*05d0*/  S2UR UR37, SR_CTAID.X ;  /* 0x00000000002579c3 */ /* 0x000e220000002500 */
[----:B------:R-:W1:Y:S01]  /*05e0*/  LDCU UR4, c[0x0][0x2f8] ;  /* 0x00005f00ff0477ac */ /* 0x000e620008000800 */
[----:B------:R-:W-:Y:S01]  /*05f0*/  BSSY.RECONVERGENT B6, `(.L_x_0) ;  /* 0x0000016000067945 */ /* 0x000fe20003800200 */
[----:B------:R-:W-:Y:S01]  /*0600*/  VIADD R23, R1, 0x20 ;  /* 0x0000002001177836 */ /* 0x000fe20000000000 */
[----:B0-----:R-:W-:-:S02]  /*0610*/  LOP3.LUT P0, RZ, R0, UR37, RZ, 0xfc, !PT ;  /* 0x0000002500ff7c12 */ /* 0x001fc4000f80fcff */
[----:B-1----:R-:W-:-:S05]  /*0620*/  IADD3 R52, P1, PT, R1, UR4, RZ ;  /* 0x0000000401347c10 */ /* 0x002fca000ff3e0ff */
[----:B--2---:R-:W-:Y:S01]  /*0630*/  IMAD.X R22, RZ, RZ, UR6, P1 ;  /* 0x00000006ff167e24 */ /* 0x004fe200088e06ff */
[----:B---3--:R0:W-:Y:S04]  /*0640*/  STL.128 [R1+0x20], R48 ;  /* 0x0000203001007387 */ /* 0x0081e80000100c00 */
[----:B----4-:R0:W-:Y:S04]  /*0650*/  STL.128 [R1+0x30], R44 ;  /* 0x0000302c01007387 */ /* 0x0101e80000100c00 */
[----:B-----5:R0:W-:Y:S04]  /*0660*/  STL.128 [R1+0x40], R40 ;  /* 0x0000402801007387 */ /* 0x0201e80000100c00 */
[----:B------:R0:W-:Y:S04]  /*0670*/  STL.128 [R1+0x50], R36 ;  /* 0x0000502401007387 */ /* 0x0001e80000100c00 */
[----:B------:R0:W-:Y:S04]  /*0680*/  STL.128 [R1+0x60], R32 ;  /* 0x0000602001007387 */ /* 0x0001e80000100c00 */
[----:B------:R0:W-:Y:S04]  /*0690*/  STL.128 [R1+0x70], R28 ;  /* 0x0000701c01007387 */ /* 0x0001e80000100c00 */
[----:B------:R0:W-:Y:S04]  /*06a0*/  STL.128 [R1+0x80], R24 ;  /* 0x0000801801007387 */ /* 0x0001e80000100c00 */
[----:B------:R0:W-:Y:S01]  /*06b0*/  STL.128 [R1+0x90], R16 ;  /* 0x0000901001007387 */ /* 0x0001e20000100c00 */
[----:B------:R-:W-:Y:S05]  /*06c0*/  @P0 BRA `(.L_x_1) ;  /* 0x0000000000200947 */ /* 0x000fea0003800000 */
[----:B------:R-:W-:Y:S01]  /*06d0*/  MOV R0, 0x0 ;  /* 0x0000000000007802 */ /* 0x000fe20000000f00 */
[----:B------:R-:W1:Y:S01]  /*06e0*/  LDCU.64 UR4, c[0x4][0x60] ;  /* 0x01000c00ff0477ac */ /* 0x000e620008000a00 */
[----:B------:R-:W-:Y:S02]  /*06f0*/  CS2R R6, SRZ ;  /* 0x0000000000067805 */ /* 0x000fe4000001ff00 */
[----:B------:R2:W3:Y:S01]  /*0700*/  LDC.64 R2, c[0x4][R0] ;  /* 0x0100000000027b82 */ /* 0x0004e20000000a00 */
[----:B-1----:R-:W-:Y:S02]  /*0710*/  IMAD.U32 R4, RZ, RZ, UR4 ;  /* 0x00000004ff047e24 */ /* 0x002fe4000f8e00ff */
[----:B--2---:R-:W-:-:S07]  /*0720*/  IMAD.U32 R5, RZ, RZ, UR5 ;  /* 0x00000005ff057e24 */ /* 0x004fce000f8e00ff */
[----:B------:R-:W-:-:S07]  /*0730*/  LEPC R20, `(.L_x_1) ;  /* 0x000000001014794e */ /* 0x000fce0000000000 */
[----:B0--3--:R-:W-:Y:S05]  /*0740*/  CALL.ABS.NOINC R2 ;  /* 0x0000000002007343 */ /* 0x009fea0003c00000 */
.L_x_1:
[----:B------:R-:W-:Y:S05]  /*0750*/  BSYNC.RECONVERGENT B6 ;  /* 0x0000000000067941 */ /* 0x000fea0003800200 */
.L_x_0:
[----:B------:R-:W1:Y:S01]  /*0760*/  S2R R5, SR_CTAID.Z ;  /* 0x0000000000057919 */ /* 0x000e620000002700 */
[----:B------:R-:W2:Y:S01]  /*0770*/  LDC R54, c[0x0][0x364] ;  /* 0x0000d900ff367b82 */ /* 0x000ea20000000800 */
[----:B------:R-:W-:Y:S01]  /*0780*/  BSSY.RECONVERGENT B6, `(.L_x_2) ;  /* 0x0000013000067945 */ /* 0x000fe20003800200 */
[----:B------:R-:W3:Y:S06]  /*0790*/  S2R R0, SR_TID.Z ;  /* 0x0000000000007919 */ /* 0x000eec0000002300 */
[----:B------:R-:W4:Y:S08]  /*07a0*/  LDC R3, c[0x0][0x370] ;  /* 0x0000dc00ff037b82 */ /* 0x000f300000000800 */
[----:B------:R-:W1:Y:S08]  /*07b0*/  S2UR UR4, SR_CTAID.Y ;  /* 0x00000000000479c3 */ /* 0x000e700000002600 */
[----:B------:R-:W1:Y:S01]  /*07c0*/  LDC R2, c[0x0][0x374] ;  /* 0x0000dd00ff027b82 */ /* 0x000e620000000800 */
[----:B--2---:R-:W-:-:S04]  /*07d0*/  IMAD R54, R54, UR36, RZ ;  /* 0x0000002436367c24 */ /* 0x004fc8000f8e02ff */
[----:B---3--:R-:W-:Y:S02]  /*07e0*/  IMAD R57, R54, R0, R57 ;  /* 0x0000000036397224 */ /* 0x008fe400078e0239 */
[----:B-1----:R-:W-:-:S04]  /*07f0*/  IMAD R2, R2, R5, UR4 ;  /* 0x0000000402027e24 */ /* 0x002fc8000f8e0205 */
[----:B----4-:R-:W-:-:S05]  /*0800*/  IMAD R2, R2, R3, UR37 ;  /* 0x0000002502027e24 */ /* 0x010fca000f8e0203 */
[----:B------:R-:W-:-:S13]  /*0810*/  LOP3.LUT P0, R56, R2, RZ, R57, 0xfa, !PT ;  /* 0x000000ff02387212 */ /* 0x000fda000780fa39 */
[----:B------:R-:W-:Y:S05]  /*0820*/  @P0 BRA `(.L_x_3) ;  /* 0x0000000000200947 */ /* 0x000fea0003800000 */
[----:B------:R-:W-:Y:S01]  /*0830*/  MOV R8, 0x0 ;  /* 0x0000000000087802 */ /* 0x000fe20000000f00 */
[----:B------:R-:W1:Y:S01]  /*0840*/  LDCU.64 UR4, c[0x4][0x90] ;  /* 0x01001200ff0477ac */ /* 0x000e620008000a00 */
[----:B------:R-:W-:-:S04]  /*0850*/  CS2R R6, SRZ ;  /* 0x0000000000067805 */ /* 0x000fc8000001ff00 */
[----:B------:R-:W2:Y:S01]  /*0860*/  LDC.64 R8, c[0x4][R8] ;  /* 0x0100000008087b82 */ /* 0x000ea20000000a00 */
[----:B-1----:R-:W-:Y:S02]  /*0870*/  IMAD.U32 R4, RZ, RZ, UR4 ;  /* 0x00000004ff047e24 */ /* 0x002fe4000f8e00ff */
[----:B------:R-:W-:-:S07]  /*0880*/  IMAD.U32 R5, RZ, RZ, UR5 ;  /* 0x00000005ff057e24 */ /* 0x000fce000f8e00ff */
[----:B------:R-:W-:-:S07]  /*0890*/  LEPC R20, `(.L_x_3) ;  /* 0x000000001014794e */ /* 0x000fce0000000000 */
[----:B0-2---:R-:W-:Y:S05]  /*08a0*/  CALL.ABS.NOINC R8 ;  /* 0x0000000008007343 */ /* 0x005fea0003c00000 */
.L_x_3:
[----:B------:R-:W-:Y:S05]  /*08b0*/  BSYNC.RECONVERGENT B6 ;  /* 0x0000000000067941 */ /* 0x000fea0003800200 */
.L_x_2:
[----:B------:R-:W1:Y:S01]  /*08c0*/  LDCU UR4, c[0x0][0x368] ;  /* 0x00006d00ff0477ac */ /* 0x000e620008000800 */
[----:B------:R-:W-:Y:S02]  /*08d0*/  HFMA2 R55, -RZ, RZ, 0, 0 ;  /* 0x00000000ff377431 */ /* 0x000fe400000001ff */
[----:B-1----:R-:W-:-:S07]  /*08e0*/  IMAD R54, R54, UR4, RZ ;  /* 0x0000000436367c24 */ /* 0x002fce000f8e02ff */
.L_x_9:
[C---:B------:R-:W-:Y:S01]  /*08f0*/  ISETP.NE.AND P0, PT, R55.reuse, R57, PT ;  /* 0x000000393700720c */ /* 0x040fe20003f05270 */
[----:B------:R-:W-:-:S05]  /*0900*/  VIADD R55, R55, 0x1 ;  /* 0x0000000137377836 */ /* 0x000fca0000000000 */
[----:B------:R-:W-:-:S04]  /*0910*/  ISETP.NE.AND P1, PT, R55, R54, PT ;  /* 0x000000363700720c */ /* 0x000fc80003f25270 */
[----:B------:R-:W-:-:S03]  /*0920*/  P2R R58, PR, RZ, 0x2 ;  /* 0x00000002ff3a7803 */ /* 0x000fc60000000000 */
[----:B------:R-:W-:Y:S06]  /*0930*/  @P0 BRA `(.L_x_4) ;  /* 0x0000000000c40947 */ /* 0x000fec0003800000 */
[----:B------:R-:W-:Y:S01]  /*0940*/  MOV R8, 0x0 ;  /* 0x0000000000087802 */ /* 0x000fe20000000f00 */
[----:B------:R-:W1:Y:S01]  /*0950*/  LDCU.64 UR4, c[0x4][0x98] ;  /* 0x01001300ff0477ac */ /* 0x000e620008000a00 */
[----:B------:R-:W-:Y:S02]  /*0960*/  SHF.R.U32.HI R3, RZ, 0x5, R57 ;  /* 0x00000005ff037819 */ /* 0x000fe40000011639 */
[----:B------:R-:W-:Y:S02]  /*0970*/  LOP3.LUT R0, R57, 0x1f, RZ, 0xc0, !PT ;  /* 0x0000001f39007812 */ /* 0x000fe400078ec0ff */
[----:B------:R-:W2:Y:S01]  /*0980*/  LDC.64 R8, c[0x4][R8] ;  /* 0x0100000008087b82 */ /* 0x000ea20000000a00 */
[----:B------:R3:W-:Y:S01]  /*0990*/  STL.64 [R1+0x10], R2 ;  /* 0x0000100201007387 */ /* 0x0007e20000100a00 */
[----:B------:R-:W-:-:S03]  /*09a0*/  IADD3 R59, P0, PT, R52, 0x10, RZ ;  /* 0x00000010343b7810 */ /* 0x000fc60007f1e0ff */
[----:B------:R3:W-:Y:S02]  /*09b0*/  STL [R1+0x18], R0 ;  /* 0x0000180001007387 */ /* 0x0007e40000100800 */
[----:B------:R-:W-:Y:S02]  /*09c0*/  IMAD.X R53, RZ, RZ, R22, P0 ;  /* 0x000000ffff357224 */ /* 0x000fe400000e0616 */
[----:B------:R-:W-:Y:S02]  /*09d0*/  IMAD.MOV.U32 R6, RZ, RZ, R59 ;  /* 0x000000ffff067224 */ /* 0x000fe400078e003b */
[----:B------:R-:W-:Y:S02]  /*09e0*/  IMAD.MOV.U32 R7, RZ, RZ, R53 ;  /* 0x000000ffff077224 */ /* 0x000fe400078e0035 */
[----:B-1----:R-:W-:Y:S02]  /*09f0*/  IMAD.U32 R4, RZ, RZ, UR4 ;  /* 0x00000004ff047e24 */ /* 0x002fe4000f8e00ff */
[----:B---3--:R-:W-:-:S07]  /*0a00*/  IMAD.U32 R5, RZ, RZ, UR5 ;  /* 0x00000005ff057e24 */ /* 0x008fce000f8e00ff */
[----:B------:R-:W-:-:S07]  /*0a10*/  LEPC R20, `(.L_x_5) ;  /* 0x000000001014794e */ /* 0x000fce0000000000 */
[----:B0-2---:R-:W-:Y:S05]  /*0a20*/  CALL.ABS.NOINC R8 ;  /* 0x0000000008007343 */ /* 0x005fea0003c00000 */
.L_x_5:
[----:B------:R-:W-:Y:S01]  /*0a30*/  BSSY.RECONVERGENT B6, `(.L_x_6) ;  /* 0x000001a000067945 */ /* 0x000fe20003800200 */
[----:B------:R-:W-:Y:S02]  /*0a40*/  IMAD.MOV.U32 R62, RZ, RZ, RZ ;  /* 0x000000ffff3e7224 */ /* 0x000fe400078e00ff */
[----:B------:R-:W-:-:S07]  /*0a50*/  IMAD.MOV.U32 R61, RZ, RZ, RZ ;  /* 0x000000ffff3d7224 */ /* 0x000fce00078e00ff */
.L_x_8:
[----:B------:R-:W-:Y:S01]  /*0a60*/  SHF.R.U32.HI R0, RZ, 0x1, R61 ;  /* 0x00000001ff007819 */ /* 0x000fe2000001163d */
[----:B------:R-:W0:Y:S04]  /*0a70*/  LDCU.64 UR4, c[0x4][0xa0] ;  /* 0x01001400ff0477ac */ /* 0x000e280008000a00 */
[----:B------:R-:W-:-:S06]  /*0a80*/  IMAD R0, R0, 0x4, R23 ;  /* 0x0000000400007824 */ /* 0x000fcc00078e0217 */
[----:B------:R-:W2:Y:S01]  /*0a90*/  LDL R0, [R0] ;  /* 0x0000000000007983 */ /* 0x000ea20000100800 */
[----:B------:R-:W-:Y:S01]  /*0aa0*/  LOP3.LUT R3, R62, 0x10, RZ, 0xc0, !PT ;  /* 0x000000103e037812 */ /* 0x000fe200078ec0ff */
[----:B------:R-:W-:Y:S01]  /*0ab0*/  IMAD.MOV.U32 R6, RZ, RZ, R59 ;  /* 0x000000ffff067224 */ /* 0x000fe200078e003b */
[----:B------:R-:W-:Y:S01]  /*0ac0*/  MOV R60, 0x0 ;  /* 0x00000000003c7802 */ /* 0x000fe20000000f00 */
[----:B------:R-:W-:Y:S01]  /*0ad0*/  IMAD.MOV.U32 R7, RZ, RZ, R53 ;  /* 0x000000ffff077224 */ /* 0x000fe200078e0035 */
[----:B------:R-:W-:Y:S02]  /*0ae0*/  IADD3 R61, PT, PT, R61, 0x1, RZ ;  /* 0x000000013d3d7810 */ /* 0x000fe40007ffe0ff */
[----:B------:R1:W3:Y:S01]  /*0af0*/  LDC.64 R8, c[0x4][R60] ;  /* 0x010000003c087b82 */ /* 0x0002e20000000a00 */
[----:B0-----:R-:W-:Y:S01]  /*0b00*/  IMAD.U32 R4, RZ, RZ, UR4 ;  /* 0x00000004ff047e24 */ /* 0x001fe2000f8e00ff */
[----:B------:R-:W-:Y:S01]  /*0b10*/  ISETP.NE.AND P0, PT, R61, 0x40, PT ;  /* 0x000000403d00780c */ /* 0x000fe20003f05270 */
[----:B------:R-:W-:-:S03]  /*0b20*/  IMAD.U32 R5, RZ, RZ, UR5 ;  /* 0x00000005ff057e24 */ /* 0x000fc6000f8e00ff */
[----:B------:R-:W-:Y:S02]  /*0b30*/  P2R R63, PR, RZ, 0x1 ;  /* 0x00000001ff3f7803 */ /* 0x000fe40000000000 */
[----:B--2---:R-:W-:-:S05]  /*0b40*/  SHF.R.U32.HI R3, RZ, R3, R0 ;  /* 0x00000003ff037219 */ /* 0x004fca0000011600 */
[----:B------:R-:W-:-:S06]  /*0b50*/  HADD2.F32 R10, -RZ, R3.H0_H0 ;  /* 0x20000003ff0a7230 */ /* 0x000fcc0000004100 */
[----:B------:R-:W0:Y:S02]  /*0b60*/  F2F.F64.F32 R10, R10 ;  /* 0x0000000a000a7310 */ /* 0x000e240000201800 */
[----:B0--3--:R1:W-:Y:S02]  /*0b70*/  STL.64 [R1+0x10], R10 ;  /* 0x0000100a01007387 */ /* 0x0093e40000100a00 */
[----:B------:R-:W-:-:S07]  /*0b80*/  LEPC R20, `(.L_x_7) ;  /* 0x000000001014794e */ /* 0x000fce0000000000 */
[----:B-1----:R-:W-:Y:S05]  /*0b90*/  CALL.ABS.NOINC R8 ;  /* 0x0000000008007343 */ /* 0x002fea0003c00000 */
.L_x_7:
[----:B------:R-:W-:Y:S01]  /*0ba0*/  ISETP.NE.AND P6, PT, R63, RZ, PT ;  /* 0x000000ff3f00720c */ /* 0x000fe20003fc5270 */
[----:B------:R-:W-:-:S12]  /*0bb0*/  VIADD R62, R62, 0x10 ;  /* 0x000000103e3e7836 */ /* 0x000fd80000000000 */
[----:B------:R-:W-:Y:S05]  /*0bc0*/  @P6 BRA `(.L_x_8) ;  /* 0xfffffffc00a46947 */ /* 0x000fea000383ffff */
[----:B------:R-:W-:Y:S05]  /*0bd0*/  BSYNC.RECONVERGENT B6 ;  /* 0x0000000000067941 */ /* 0x000fea0003800200 */
.L_x_6:
[----:B------:R-:W0:Y:S01]  /*0be0*/  LDC.64 R60, c[0x4][R60] ;  /* 0x010000003c3c7b82 */ /* 0x000e220000000a00 */
[----:B------:R-:W1:Y:S01]  /*0bf0*/  LDCU.64 UR4, c[0x4][0xa8] ;  /* 0x01001500ff0477ac */ /* 0x000e620008000a00 */
[----:B------:R-:W-:Y:S01]  /*0c00*/  CS2R R6, SRZ ;  /* 0x0000000000067805 */ /* 0x000fe2000001ff00 */
[----:B-1----:R-:W-:Y:S02]  /*0c10*/  IMAD.U32 R4, RZ, RZ, UR4 ;  /* 0x00000004ff047e24 */ /* 0x002fe4000f8e00ff */
[----:B------:R-:W-:-:S07]  /*0c20*/  IMAD.U32 R5, RZ, RZ, UR5 ;  /* 0x00000005ff057e24 */ /* 0x000fce000f8e00ff */
[----:B------:R-:W-:-:S07]  /*0c30*/  LEPC R20, `(.L_x_4) ;  /* 0x000000001014794e */ /* 0x000fce0000000000 */
[----:B0-----:R-:W-:Y:S05]  /*0c40*/  CALL.ABS.NOINC R60 ;  /* 0x000000003c007343 */ /* 0x001fea0003c00000 */
.L_x_4:
[----:B------:R-:W-:Y:S01]  /*0c50*/  ISETP.NE.AND P6, PT, R58, RZ, PT ;  /* 0x000000ff3a00720c */ /* 0x000fe20003fc5270 */
[----:B------:R-:W-:Y:S05]  /*0c60*/  WARPSYNC.ALL ;  /* 0x0000000000007948 */ /* 0x000fea0003800000 */
[----:B------:R-:W-:Y:S07]  /*0c70*/  BAR.SYNC.DEFER_BLOCKING 0x0 ;  /* 0x0000000000007b1d */ /* 0x000fee0000010000 */
[----:B------:R-:W-:Y:S05]  /*0c80*/  @P6 BRA `(.L_x_9) ;  /* 0xfffffffc00186947 */ /* 0x000fea000383ffff */
[----:B------:R-:W-:-:S13]  /*0c90*/  ISETP.NE.AND P0, PT, R56, RZ, PT ;  /* 0x000000ff3800720c */ /* 0x000fda0003f05270 */
        /* <DEDUP_REMOVED lines=9> */
.L_x_10:
[----:B------:R-:W1:Y:S01]  /*0d30*/  S2R R59, SR_TID.X ;  /* 0x00000000003b7919 */ /* 0x000e620000002100 */
[----:B------:R-:W-:Y:S05]  /*0d40*/  WARPSYNC.ALL ;  /* 0x0000000000007948 */ /* 0x000fea0003800000 */
[----:B------:R-:W-:Y:S06]  /*0d50*/  BAR.SYNC.DEFER_BLOCKING 0x0 ;  /* 0x0000000000007b1d */ /* 0x000fec0000010000 */
[----:B------:R-:W-:Y:S01]  /*0d60*/  BSSY.RECONVERGENT B6, `(.L_x_11) ;  /* 0x000000c000067945 */ /* 0x000fe20003800200 */
[----:B-1----:R-:W-:-:S04]  /*0d70*/  LOP3.LUT R58, R59, UR37, RZ, 0xfc, !PT ;  /* 0x000000253b3a7c12 */ /* 0x002fc8000f8efcff */
[----:B------:R-:W-:-:S13]  /*0d80*/  ISETP.NE.AND P0, PT, R58, RZ, PT ;  /* 0x000000ff3a00720c */ /* 0x000fda0003f05270 */
[----:B------:R-:W-:Y:S05]  /*0d90*/  @P0 BRA `(.L_x_12) ;  /* 0x0000000000200947 */ /* 0x000fea0003800000 */
[----:B------:R-:W-:Y:S01]  /*0da0*/  MOV R8, 0x0 ;  /* 0x0000000000087802 */ /* 0x000fe20000000f00 */
[----:B------:R-:W1:Y:S01]  /*0db0*/  LDCU.64 UR4, c[0x4][0x68] ;  /* 0x01000d00ff0477ac */ /* 0x000e620008000a00 */
[----:B------:R-:W-:-:S04]  /*0dc0*/  CS2R R6, SRZ ;  /* 0x0000000000067805 */ /* 0x000fc8000001ff00 */
[----:B------:R-:W2:Y:S01]  /*0dd0*/  LDC.64 R8, c[0x4][R8] ;  /* 0x0100000008087b82 */ /* 0x000ea20000000a00 */
[----:B-1----:R-:W-:Y:S01]  /*0de0*/  MOV R4, UR4 ;  /* 0x0000000400047c02 */ /* 0x002fe20008000f00 */
[----:B------:R-:W-:-:S07]  /*0df0*/  IMAD.U32 R5, RZ, RZ, UR5 ;  /* 0x00000005ff057e24 */ /* 0x000fce000f8e00ff */
[----:B------:R-:W-:-:S07]  /*0e00*/  LEPC R20, `(.L_x_12) ;  /* 0x000000001014794e */ /* 0x000fce0000000000 */
[----:B0-2---:R-:W-:Y:S05]  /*0e10*/  CALL.ABS.NOINC R8 ;  /* 0x0000000008007343 */ /* 0x005fea0003c00000 */
.L_x_12:
[----:B------:R-:W-:Y:S05]  /*0e20*/  BSYNC.RECONVERGENT B6 ;  /* 0x0000000000067941 */ /* 0x000fea0003800200 */
.L_x_11:
[----:B------:R-:W-:Y:S01]  /*0e30*/  ISETP.NE.AND P0, PT, R56, RZ, PT ;  /* 0x000000ff3800720c */ /* 0x000fe20003f05270 */
[----:B------:R-:W-:-:S12]  /*0e40*/  BSSY.RECONVERGENT B6, `(.L_x_13) ;  /* 0x000000a000067945 */ /* 0x000fd80003800200 */
        /* <DEDUP_REMOVED lines=9> */
.L_x_14:
[----:B------:R-:W-:Y:S05]  /*0ee0*/  BSYNC.RECONVERGENT B6 ;  /* 0x0000000000067941 */ /* 0x000fea0003800200 */
.L_x_13:
[----:B------:R-:W-:-:S13]  /*0ef0*/  ISETP.NE.AND P0, PT, R57, RZ, PT ;  /* 0x000000ff3900720c */ /* 0x000fda0003f05270 */
[----:B------:R-:W-:Y:S05]  /*0f00*/  @P0 BRA `(.L_x_15) ;  /* 0x0000000000c40947 */ /* 0x000fea0003800000 */
[----:B------:R-:W-:Y:S01]  /*0f10*/  MOV R8, 0x0 ;  /* 0x0000000000087802 */ /* 0x000fe20000000f00 */
[----:B------:R-:W-:Y:S01]  /*0f20*/  IMAD.MOV.U32 R3, RZ, RZ, RZ ;  /* 0x000000ffff037224 */ /* 0x000fe200078e00ff */
[----:B------:R1:W-:Y:S01]  /*0f30*/  STL [R1+0x18], RZ ;  /* 0x000018ff01007387 */ /* 0x0003e20000100800 */
[----:B------:R-:W2:Y:S01]  /*0f40*/  LDCU.64 UR4, c[0x4][0x98] ;  /* 0x01001300ff0477ac */ /* 0x000ea20008000a00 */
[----:B------:R-:W-:Y:S01]  /*0f50*/  IADD3 R54, P0, PT, R52, 0x10, RZ ;  /* 0x0000001034367810 */ /* 0x000fe20007f1e0ff */
[----:B------:R-:W-:Y:S01]  /*0f60*/  IMAD.MOV.U32 R60, RZ, RZ, RZ ;  /* 0x000000ffff3c7224 */ /* 0x000fe200078e00ff */
[----:B------:R1:W-:Y:S01]  /*0f70*/  STL.64 [R1+0x10], R2 ;  /* 0x0000100201007387 */ /* 0x0003e20000100a00 */
[----:B------:R-:W3:Y:S02]  /*0f80*/  LDC.64 R8, c[0x4][R8] ;  /* 0x0100000008087b82 */ /* 0x000ee40000000a00 */
[----:B------:R-:W-:Y:S02]  /*0f90*/  IMAD.X R53, RZ, RZ, R22, P0 ;  /* 0x000000ffff357224 */ /* 0x000fe400000e0616 */
[----:B------:R-:W-:-:S03]  /*0fa0*/  IMAD.MOV.U32 R6, RZ, RZ, R54 ;  /* 0x000000ffff067224 */ /* 0x000fc600078e0036 */
[----:B------:R-:W-:Y:S01]  /*0fb0*/  MOV R7, R53 ;  /* 0x0000003500077202 */ /* 0x000fe20000000f00 */
[----:B--2---:R-:W-:Y:S02]  /*0fc0*/  IMAD.U32 R4, RZ, RZ, UR4 ;  /* 0x00000004ff047e24 */ /* 0x004fe4000f8e00ff */
[----:B-1----:R-:W-:-:S07]  /*0fd0*/  IMAD.U32 R5, RZ, RZ, UR5 ;  /* 0x00000005ff057e24 */ /* 0x002fce000f8e00ff */
[----:B------:R-:W-:-:S07]  /*0fe0*/  LEPC R20, `(.L_x_16) ;  /* 0x000000001014794e */ /* 0x000fce0000000000 */
[----:B0--3--:R-:W-:Y:S05]  /*0ff0*/  CALL.ABS.NOINC R8 ;  /* 0x0000000008007343 */ /* 0x009fea0003c00000 */
.L_x_16:
[----:B------:R-:W-:Y:S01]  /*1000*/  BSSY.RECONVERGENT B6, `(.L_x_17) ;  /* 0x0000019000067945 */ /* 0x000fe20003800200 */
[----:B------:R-:W-:-:S07]  /*1010*/  IMAD.MOV.U32 R55, RZ, RZ, RZ ;  /* 0x000000ffff377224 */ /* 0x000fce00078e00ff */
.L_x_19:
[----:B------:R-:W-:Y:S01]  /*1020*/  SHF.R.U32.HI R0, RZ, 0x1, R55 ;  /* 0x00000001ff007819 */ /* 0x000fe20000011637 */
[----:B------:R-:W0:Y:S04]  /*1030*/  LDCU.64 UR4, c[0x4][0xa0] ;  /* 0x01001400ff0477ac */ /* 0x000e280008000a00 */
[----:B------:R-:W-:-:S06]  /*1040*/  IMAD R3, R0, 0x4, R23 ;  /* 0x0000000400037824 */ /* 0x000fcc00078e0217 */
[----:B------:R-:W2:Y:S01]  /*1050*/  LDL R3, [R3] ;  /* 0x0000000003037983 */ /* 0x000ea20000100800 */
[----:B------:R-:W-:Y:S01]  /*1060*/  LOP3.LUT R0, R60, 0x10, RZ, 0xc0, !PT ;  /* 0x000000103c007812 */ /* 0x000fe200078ec0ff */
[----:B------:R-:W-:Y:S01]  /*1070*/  VIADD R55, R55, 0x1 ;  /* 0x0000000137377836 */ /* 0x000fe20000000000 */
[----:B------:R-:W-:Y:S01]  /*1080*/  MOV R8, 0x0 ;  /* 0x0000000000087802 */ /* 0x000fe20000000f00 */
[----:B------:R-:W-:Y:S02]  /*1090*/  IMAD.MOV.U32 R6, RZ, RZ, R54 ;  /* 0x000000ffff067224 */ /* 0x000fe400078e0036 */
[----:B------:R-:W-:Y:S01]  /*10a0*/  IMAD.MOV.U32 R7, RZ, RZ, R53 ;  /* 0x000000ffff077224 */ /* 0x000fe200078e0035 */
[----:B------:R-:W-:Y:S01]  /*10b0*/  ISETP.NE.AND P0, PT, R55, 0x40, PT ;  /* 0x000000403700780c */ /* 0x000fe20003f05270 */
[----:B0-----:R-:W-:Y:S01]  /*10c0*/  IMAD.U32 R4, RZ, RZ, UR4 ;  /* 0x00000004ff047e24 */ /* 0x001fe2000f8e00ff */
[----:B------:R-:W0:Y:S01]  /*10d0*/  LDC.64 R8, c[0x4][R8] ;  /* 0x0100000008087b82 */ /* 0x000e220000000a00 */
[----:B------:R-:W-:Y:S01]  /*10e0*/  IMAD.U32 R5, RZ, RZ, UR5 ;  /* 0x00000005ff057e24 */ /* 0x000fe2000f8e00ff */
[----:B------:R-:W-:-:S02]  /*10f0*/  P2R R61, PR, RZ, 0x1 ;  /* 0x00000001ff3d7803 */ /* 0x000fc40000000000 */
[----:B--2---:R-:W-:-:S05]  /*1100*/  SHF.R.U32.HI R0, RZ, R0, R3 ;  /* 0x00000000ff007219 */ /* 0x004fca0000011603 */
[----:B------:R-:W-:-:S04]  /*1110*/  HADD2.F32 R0, -RZ, R0.H0_H0 ;  /* 0x20000000ff007230 */ /* 0x000fc80000004100 */
[----:B------:R-:W1:Y:S02]  /*1120*/  F2F.F64.F32 R10, R0 ;  /* 0x00000000000a7310 */ /* 0x000e640000201800 */
[----:B01----:R1:W-:Y:S02]  /*1130*/  STL.64 [R1+0x10], R10 ;  /* 0x0000100a01007387 */ /* 0x0033e40000100a00 */
[----:B------:R-:W-:-:S07]  /*1140*/  LEPC R20, `(.L_x_18) ;  /* 0x000000001014794e */ /* 0x000fce0000000000 */
[----:B-1----:R-:W-:Y:S05]  /*1150*/  CALL.ABS.NOINC R8 ;  /* 0x0000000008007343 */ /* 0x002fea0003c00000 */
.L_x_18:
[----:B------:R-:W-:Y:S01]  /*1160*/  ISETP.NE.AND P6, PT, R61, RZ, PT ;  /* 0x000000ff3d00720c */ /* 0x000fe20003fc5270 */
[----:B------:R-:W-:-:S12]  /*1170*/  VIADD R60, R60, 0x10 ;  /* 0x000000103c3c7836 */ /* 0x000fd80000000000 */
[----:B------:R-:W-:Y:S05]  /*1180*/  @P6 BRA `(.L_x_19) ;  /* 0xfffffffc00a46947 */ /* 0x000fea000383ffff */
[----:B------:R-:W-:Y:S05]  /*1190*/  BSYNC.RECONVERGENT B6 ;  /* 0x0000000000067941 */ /* 0x000fea0003800200 */
.L_x_17:
[----:B------:R-:W-:Y:S01]  /*11a0*/  MOV R8, 0x0 ;  /* 0x0000000000087802 */ /* 0x000fe20000000f00 */
[----:B------:R-:W0:Y:S01]  /*11b0*/  LDCU.64 UR4, c[0x4][0xa8] ;  /* 0x01001500ff0477ac */ /* 0x000e220008000a00 */
[----:B------:R-:W-:-:S04]  /*11c0*/  CS2R R6, SRZ ;  /* 0x0000000000067805 */ /* 0x000fc8000001ff00 */
[----:B------:R-:W1:Y:S01]  /*11d0*/  LDC.64 R8, c[0x4][R8] ;  /* 0x0100000008087b82 */ /* 0x000e620000000a00 */
[----:B0-----:R-:W-:Y:S01]  /*11e0*/  IMAD.U32 R4, RZ, RZ, UR4 ;  /* 0x00000004ff047e24 */ /* 0x001fe2000f8e00ff */
[----:B------:R-:W-:-:S07]  /*11f0*/  MOV R5, UR5 ;  /* 0x0000000500057c02 */ /* 0x000fce0008000f00 */
[----:B------:R-:W-:-:S07]  /*1200*/  LEPC R20, `(.L_x_15) ;  /* 0x000000001014794e */ /* 0x000fce0000000000 */
[----:B-1----:R-:W-:Y:S05]  /*1210*/  CALL.ABS.NOINC R8 ;  /* 0x0000000008007343 */ /* 0x002fea0003c00000 */
.L_x_15:
[----:B------:R-:W-:Y:S01]  /*1220*/  ISETP.NE.AND P0, PT, R56, RZ, PT ;  /* 0x000000ff3800720c */ /* 0x000fe20003f05270 */
[----:B------:R-:W-:Y:S05]  /*1230*/  WARPSYNC.ALL ;  /* 0x0000000000007948 */ /* 0x000fea0003800000 */
[----:B------:R-:W-:Y:S07]  /*1240*/  BAR.SYNC.DEFER_BLOCKING 0x0 ;  /* 0x0000000000007b1d */ /* 0x000fee0000010000 */
        /* <DEDUP_REMOVED lines=9> */
.L_x_20:
[----:B------:R-:W-:Y:S01]  /*12e0*/  ISETP.NE.AND P0, PT, R58, RZ, PT ;  /* 0x000000ff3a00720c */ /* 0x000fe20003f05270 */
[----:B------:R-:W-:Y:S05]  /*12f0*/  WARPSYNC.ALL ;  /* 0x0000000000007948 */ /* 0x000fea0003800000 */
[----:B------:R-:W-:Y:S06]  /*1300*/  BAR.SYNC.DEFER_BLOCKING 0x0 ;  /* 0x0000000000007b1d */ /* 0x000fec0000010000 */
[----:B------:R-:W-:Y:S04]  /*1310*/  BSSY.RECONVERGENT B6, `(.L_x_21) ;  /* 0x000000a000067945 */ /* 0x000fe80003800200 */
        /* <DEDUP_REMOVED lines=9> */
.L_x_22:
[----:B------:R-:W-:Y:S05]  /*13b0*/  BSYNC.RECONVERGENT B6 ;  /* 0x0000000000067941 */ /* 0x000fea0003800200 */
.L_x_21:
        /* <DEDUP_REMOVED lines=11> */
.L_x_24:
[----:B------:R-:W-:Y:S05]  /*1470*/  BSYNC.RECONVERGENT B6 ;  /* 0x0000000000067941 */ /* 0x000fea0003800200 */
.L_x_23:
        /* <DEDUP_REMOVED lines=11> */
[----:B------:R-:W-:-:S02]  /*1530*/  IMAD.MOV.U32 R6, RZ, RZ, R54 ;  /* 0x000000ffff067224 */ /* 0x000fc400078e0036 */
[----:B------:R-:W-:Y:S02]  /*1540*/  IMAD.MOV.U32 R7, RZ, RZ, R53 ;  /* 0x000000ffff077224 */ /* 0x000fe400078e0035 */
[----:B--2---:R-:W-:Y:S01]  /*1550*/  IMAD.U32 R4, RZ, RZ, UR4 ;  /* 0x00000004ff047e24 */ /* 0x004fe2000f8e00ff */
[----:B------:R-:W-:Y:S01]  /*1560*/  MOV R5, UR5 ;  /* 0x0000000500057c02 */ /* 0x000fe20008000f00 */
[----:B-1----:R-:W-:Y:S06]  /*1570*/  BSSY.RECONVERGENT B6, `(.L_x_26) ;  /* 0x000001a000067945 */ /* 0x002fec0003800200 */
[----:B------:R-:W-:-:S07]  /*1580*/  LEPC R20, `(.L_x_27) ;  /* 0x000000001014794e */ /* 0x000fce0000000000 */
[----:B0--3--:R-:W-:Y:S05]  /*1590*/  CALL.ABS.NOINC R8 ;  /* 0x0000000008007343 */ /* 0x009fea0003c00000 */
.L_x_27:
[----:B------:R-:W-:Y:S01]  /*15a0*/  SHF.R.U32.HI R0, RZ, 0x1, R60 ;  /* 0x00000001ff007819 */ /* 0x000fe2000001163c */
[----:B------:R-:W0:Y:S04]  /*15b0*/  LDCU.64 UR4, c[0x4][0xa0] ;  /* 0x01001400ff0477ac */ /* 0x000e280008000a00 */
[----:B------:R-:W-:-:S06]  /*15c0*/  IMAD R3, R0, 0x4, R23 ;  /* 0x0000000400037824 */ /* 0x000fcc00078e0217 */
[----:B------:R-:W2:Y:S01]  /*15d0*/  LDL R3, [R3] ;  /* 0x0000000003037983 */ /* 0x000ea20000100800 */
[C---:B------:R-:W-:Y:S01]  /*15e0*/  IMAD.SHL.U32 R0, R60.reuse, 0x10, RZ ;  /* 0x000000103c007824 */ /* 0x040fe200078e00ff */
[----:B------:R-:W-:Y:S01]  /*15f0*/  MOV R55, 0x0 ;  /* 0x0000000000377802 */ /* 0x000fe20000000f00 */
[----:B------:R-:W-:Y:S01]  /*1600*/  VIADD R60, R60, 0x1 ;  /* 0x000000013c3c7836 */ /* 0x000fe20000000000 */
[----:B------:R-:W-:Y:S01]  /*1610*/  MOV R7, R53 ;  /* 0x0000003500077202 */ /* 0x000fe20000000f00 */
[----:B------:R-:W-:Y:S01]  /*1620*/  IMAD.MOV.U32 R6, RZ, RZ, R54 ;  /* 0x000000ffff067224 */ /* 0x000fe200078e0036 */
[----:B------:R-:W-:Y:S01]  /*1630*/  LOP3.LUT R0, R0, 0x10, RZ, 0xc0, !PT ;  /* 0x0000001000007812 */ /* 0x000fe200078ec0ff */
[----:B------:R1:W3:Y:S01]  /*1640*/  LDC.64 R8, c[0x4][R55] ;  /* 0x0100000037087b82 */ /* 0x0002e20000000a00 */
[----:B------:R-:W-:Y:S01]  /*1650*/  ISETP.NE.AND P0, PT, R60, 0x10, PT ;  /* 0x000000103c00780c */ /* 0x000fe20003f05270 */
[----:B0-----:R-:W-:Y:S02]  /*1660*/  IMAD.U32 R4, RZ, RZ, UR4 ;  /* 0x00000004ff047e24 */ /* 0x001fe4000f8e00ff */
[----:B------:R-:W-:Y:S01]  /*1670*/  IMAD.U32 R5, RZ, RZ, UR5 ;  /* 0x00000005ff057e24 */ /* 0x000fe2000f8e00ff */
[----:B------:R-:W-:-:S02]  /*1680*/  P2R R61, PR, RZ, 0x1 ;  /* 0x00000001ff3d7803 */ /* 0x000fc40000000000 */
[----:B--2---:R-:W-:-:S05]  /*1690*/  SHF.R.U32.HI R0, RZ, R0, R3 ;  /* 0x00000000ff007219 */ /* 0x004fca0000011603 */
[----:B------:R-:W-:-:S04]  /*16a0*/  HADD2.F32 R0, -RZ, R0.H0_H0 ;  /* 0x20000000ff007230 */ /* 0x000fc80000004100 */
[----:B------:R-:W0:Y:S02]  /*16b0*/  F2F.F64.F32 R10, R0 ;  /* 0x00000000000a7310 */ /* 0x000e240000201800 */
[----:B0--3--:R1:W-:Y:S02]  /*16c0*/  STL.64 [R1+0x10], R10 ;  /* 0x0000100a01007387 */ /* 0x0093e40000100a00 */
[----:B------:R-:W-:-:S07]  /*16d0*/  LEPC R20, `(.L_x_28) ;  /* 0x000000001014794e */ /* 0x000fce0000000000 */
[----:B-1----:R-:W-:Y:S05]  /*16e0*/  CALL.ABS.NOINC R8 ;  /* 0x0000000008007343 */ /* 0x002fea0003c00000 */
.L_x_28:
[----:B------:R-:W-:-:S13]  /*16f0*/  ISETP.NE.AND P6, PT, R61, RZ, PT ;  /* 0x000000ff3d00720c */ /* 0x000fda0003fc5270 */
[----:B------:R-:W-:Y:S05]  /*1700*/  @P6 BRA `(.L_x_27) ;  /* 0xfffffffc00a46947 */ /* 0x000fea000383ffff */
[----:B------:R-:W-:Y:S05]  /*1710*/  BSYNC.RECONVERGENT B6 ;  /* 0x0000000000067941 */ /* 0x000fea0003800200 */
.L_x_26:
[----:B------:R0:W1:Y:S01]  /*1720*/  LDC.64 R8, c[0x4][R55] ;  /* 0x0100000037087b82 */ /* 0x0000620000000a00 */
[----:B------:R-:W2:Y:S01]  /*1730*/  LDCU.64 UR4, c[0x4][0xa8] ;  /* 0x01001500ff0477ac */ /* 0x000ea20008000a00 */
[----:B------:R-:W-:Y:S01]  /*1740*/  CS2R R6, SRZ ;  /* 0x0000000000067805 */ /* 0x000fe2000001ff00 */
[----:B--2---:R-:W-:Y:S02]  /*1750*/  IMAD.U32 R4, RZ, RZ, UR4 ;  /* 0x00000004ff047e24 */ /* 0x004fe4000f8e00ff */
[----:B0-----:R-:W-:-:S07]  /*1760*/  IMAD.U32 R5, RZ, RZ, UR5 ;  /* 0x00000005ff057e24 */ /* 0x001fce000f8e00ff */
[----:B------:R-:W-:-:S07]  /*1770*/  LEPC R20, `(.L_x_25) ;  /* 0x000000001014794e */ /* 0x000fce0000000000 */
[----:B-1----:R-:W-:Y:S05]  /*1780*/  CALL.ABS.NOINC R8 ;  /* 0x0000000008007343 */ /* 0x002fea0003c00000 */
.L_x_25:
        /* <DEDUP_REMOVED lines=12> */
.L_x_29:
        /* <DEDUP_REMOVED lines=13> */
.L_x_31:
[----:B------:R-:W-:Y:S05]  /*1920*/  BSYNC.RECONVERGENT B6 ;  /* 0x0000000000067941 */ /* 0x000fea0003800200 */
.L_x_30:
        /* <DEDUP_REMOVED lines=11> */
.L_x_33:
[----:B------:R-:W-:Y:S05]  /*19e0*/  BSYNC.RECONVERGENT B6 ;  /* 0x0000000000067941 */ /* 0x000fea0003800200 */
.L_x_32:
[----:B------:R-:W-:-:S13]  /*19f0*/  ISETP.NE.AND P0, PT, R57, RZ, PT ;  /* 0x000000ff3900720c */ /* 0x000fda0003f05270 */
[----:B------:R-:W-:Y:S05]  /*1a00*/  @P0 BRA `(.L_x_34) ;  /* 0x0000000000a40947 */ /* 0x000fea0003800000 */
[----:B------:R-:W-:Y:S01]  /*1a10*/  IMAD.MOV.U32 R3, RZ, RZ, RZ ;  /* 0x000000ffff037224 */ /* 0x000fe200078e00ff */
[----:B------:R-:W-:Y:S01]  /*1a20*/  MOV R23, 0x0 ;  /* 0x0000000000177802 */ /* 0x000fe20000000f00 */
[----:B------:R1:W-:Y:S01]  /*1a30*/  STL [R1+0x8], RZ ;  /* 0x000008ff01007387 */ /* 0x0003e20000100800 */
[----:B------:R-:W2:Y:S01]  /*1a40*/  LDCU.64 UR4, c[0x4][0x98] ;  /* 0x01001300ff0477ac */ /* 0x000ea20008000a00 */
[----:B------:R-:W-:Y:S01]  /*1a50*/  IMAD.MOV.U32 R6, RZ, RZ, R52 ;  /* 0x000000ffff067224 */ /* 0x000fe200078e0034 */
[----:B------:R1:W3:Y:S01]  /*1a60*/  LDC.64 R8, c[0x4][R23] ;  /* 0x0100000017087b82 */ /* 0x0002e20000000a00 */
[----:B------:R1:W-:Y:S01]  /*1a70*/  STL.64 [R1], R2 ;  /* 0x0000000201007387 */ /* 0x0003e20000100a00 */
[----:B------:R-:W-:Y:S01]  /*1a80*/  IMAD.MOV.U32 R7, RZ, RZ, R22 ;  /* 0x000000ffff077224 */ /* 0x000fe200078e0016 */
[----:B--2---:R-:W-:Y:S01]  /*1a90*/  MOV R4, UR4 ;  /* 0x0000000400047c02 */ /* 0x004fe20008000f00 */
[----:B-1----:R-:W-:-:S07]  /*1aa0*/  IMAD.U32 R5, RZ, RZ, UR5 ;  /* 0x00000005ff057e24 */ /* 0x002fce000f8e00ff */
[----:B------:R-:W-:-:S07]  /*1ab0*/  LEPC R20, `(.L_x_35) ;  /* 0x000000001014794e */ /* 0x000fce0000000000 */
[----:B0--3--:R-:W-:Y:S05]  /*1ac0*/  CALL.ABS.NOINC R8 ;  /* 0x0000000008007343 */ /* 0x009fea0003c00000 */
.L_x_35:
[----:B------:R-:W-:Y:S01]  /*1ad0*/  HADD2.F32 R0, -RZ, R48.H0_H0 ;  /* 0x20000030ff007230 */ /* 0x000fe20000004100 */
[----:B------:R0:W1:Y:S01]  /*1ae0*/  LDC.64 R8, c[0x4][R23] ;  /* 0x0100000017087b82 */ /* 0x0000620000000a00 */
[----:B------:R-:W2:Y:S01]  /*1af0*/  LDCU.64 UR4, c[0x4][0xa0] ;  /* 0x01001400ff0477ac */ /* 0x000ea20008000a00 */
[----:B------:R-:W-:Y:S01]  /*1b00*/  IMAD.MOV.U32 R6, RZ, RZ, R52 ;  /* 0x000000ffff067224 */ /* 0x000fe200078e0034 */
[----:B------:R-:W3:Y:S01]  /*1b10*/  F2F.F64.F32 R10, R0 ;  /* 0x00000000000a7310 */ /* 0x000ee20000201800 */
[----:B------:R-:W-:Y:S01]  /*1b20*/  IMAD.MOV.U32 R7, RZ, RZ, R22 ;  /* 0x000000ffff077224 */ /* 0x000fe200078e0016 */
[----:B---3--:R0:W-:Y:S01]  /*1b30*/  STL.64 [R1], R10 ;  /* 0x0000000a01007387 */ /* 0x0081e20000100a00 */
[----:B--2---:R-:W-:Y:S02]  /*1b40*/  IMAD.U32 R4, RZ, RZ, UR4 ;  /* 0x00000004ff047e24 */ /* 0x004fe4000f8e00ff */
[----:B------:R-:W-:-:S07]  /*1b50*/  IMAD.U32 R5, RZ, RZ, UR5 ;  /* 0x00000005ff057e24 */ /* 0x000fce000f8e00ff */
[----:B------:R-:W-:-:S07]  /*1b60*/  LEPC R20, `(.L_x_36) ;  /* 0x000000001014794e */ /* 0x000fce0000000000 */
[----:B01----:R-:W-:Y:S05]  /*1b70*/  CALL.ABS.NOINC R8 ;  /* 0x0000000008007343 */ /* 0x003fea0003c00000 */
.L_x_36:
[----:B------:R-:W-:Y:S01]  /*1b80*/  HADD2.F32 R0, -RZ, R44.H0_H0 ;  /* 0x2000002cff007230 */ /* 0x000fe20000004100 */
[----:B------:R0:W1:Y:S01]  /*1b90*/  LDC.64 R8, c[0x4][R23] ;  /* 0x0100000017087b82 */ /* 0x0000620000000a00 */
[----:B------:R-:W2:Y:S01]  /*1ba0*/  LDCU.64 UR4, c[0x4][0xa0] ;  /* 0x01001400ff0477ac */ /* 0x000ea20008000a00 */
[----:B------:R-:W-:Y:S01]  /*1bb0*/  MOV R6, R52 ;  /* 0x0000003400067202 */ /* 0x000fe20000000f00 */
[----:B------:R-:W3:Y:S01]  /*1bc0*/  F2F.F64.F32 R10, R0 ;  /* 0x00000000000a7310 */ /* 0x000ee20000201800 */
[----:B------:R-:W-:Y:S01]  /*1bd0*/  IMAD.MOV.U32 R7, RZ, RZ, R22 ;  /* 0x000000ffff077224 */ /* 0x000fe200078e0016 */
[----:B---3--:R0:W-:Y:S01]  /*1be0*/  STL.64 [R1], R10 ;  /* 0x0000000a01007387 */ /* 0x0081e20000100a00 */
[----:B--2---:R-:W-:Y:S02]  /*1bf0*/  IMAD.U32 R4, RZ, RZ, UR4 ;  /* 0x00000004ff047e24 */ /* 0x004fe4000f8e00ff */
[----:B------:R-:W-:-:S07]  /*1c00*/  IMAD.U32 R5, RZ, RZ, UR5 ;  /* 0x00000005ff057e24 */ /* 0x000fce000f8e00ff */
[----:B------:R-:W-:-:S07]  /*1c10*/  LEPC R20, `(.L_x_37) ;  /* 0x000000001014794e */ /* 0x000fce0000000000 */
[----:B01----:R-:W-:Y:S05]  /*1c20*/  CALL.ABS.NOINC R8 ;  /* 0x0000000008007343 */ /* 0x003fea0003c00000 */
.L_x_37:
[----:B------:R0:W1:Y:S01]  /*1c30*/  LDC.64 R8, c[0x4][R23] ;  /* 0x0100000017087b82 */ /* 0x0000620000000a00 */
[----:B------:R-:W2:Y:S01]  /*1c40*/  LDCU.64 UR4, c[0x4][0xa8] ;  /* 0x01001500ff0477ac */ /* 0x000ea20008000a00 */
[----:B------:R-:W-:Y:S01]  /*1c50*/  CS2R R6, SRZ ;  /* 0x0000000000067805 */ /* 0x000fe2000001ff00 */
[----:B--2---:R-:W-:Y:S02]  /*1c60*/  IMAD.U32 R4, RZ, RZ, UR4 ;  /* 0x00000004ff047e24 */ /* 0x004fe4000f8e00ff */
[----:B0-----:R-:W-:-:S07]  /*1c70*/  IMAD.U32 R5, RZ, RZ, UR5 ;  /* 0x00000005ff057e24 */ /* 0x001fce000f8e00ff */
[----:B------:R-:W-:-:S07]  /*1c80*/  LEPC R20, `(.L_x_34) ;  /* 0x000000001014794e */ /* 0x000fce0000000000 */
[----:B-1----:R-:W-:Y:S05]  /*1c90*/  CALL.ABS.NOINC R8 ;  /* 0x0000000008007343 */ /* 0x002fea0003c00000 */
.L_x_34:
        /* <DEDUP_REMOVED lines=12> */
.L_x_38:
[----:B------:R-:W1:Y:S01]  /*1d60*/  S2R R0, SR_TID.Y ;  /* 0x0000000000007919 */ /* 0x000e620000002200 */
[----:B------:R-:W-:Y:S05]  /*1d70*/  WARPSYNC.ALL ;  /* 0x0000000000007948 */ /* 0x000fea0003800000 */
[----:B------:R-:W-:Y:S01]  /*1d80*/  ISETP.NE.AND P0, PT, R58, RZ, PT ;  /* 0x000000ff3a00720c */ /* 0x000fe20003f05270 */
[----:B-1----:R-:W-:-:S05]  /*1d90*/  IMAD R4, R0, UR36, R59 ;  /* 0x0000002400047c24 */ /* 0x002fca000f8e023b */
[----:B------:R-:W-:-:S04]  /*1da0*/  SHF.R.U32.HI R5, RZ, 0x3, R4 ;  /* 0x00000003ff057819 */ /* 0x000fc80000011604 */
[----:B------:R-:W-:-:S04]  /*1db0*/  LOP3.LUT R3, R5, 0x3, RZ, 0xc0, !PT ;  /* 0x0000000305037812 */ /* 0x000fc800078ec0ff */
[----:B------:R-:W-:Y:S01]  /*1dc0*/  LOP3.LUT R6, R3, 0x3fffe0, R4, 0xf8, !PT ;  /* 0x003fffe003067812 */ /* 0x000fe200078ef804 */
[----:B------:R-:W1:Y:S08]  /*1dd0*/  S2UR UR4, SR_CgaCtaId ;  /* 0x00000000000479c3 */ /* 0x000e700000008800 */
[----:B------:R-:W-:Y:S01]  /*1de0*/  BAR.SYNC.DEFER_BLOCKING 0x0 ;  /* 0x0000000000007b1d */ /* 0x000fe20000010000 */
[C---:B------:R-:W-:Y:S01]  /*1df0*/  IMAD.SHL.U32 R7, R4.reuse, 0x10, RZ ;  /* 0x0000001004077824 */ /* 0x040fe200078e00ff */
[----:B------:R-:W-:-:S02]  /*1e00*/  LOP3.LUT R3, R4, 0x3, R5, 0x48, !PT ;  /* 0x0000000304037812 */ /* 0x000fc400078e4805 */
[----:B------:R-:W-:Y:S02]  /*1e10*/  LOP3.LUT R0, R4, R5, RZ, 0x3c, !PT ;  /* 0x0000000504007212 */ /* 0x000fe400078e3cff */
[----:B------:R-:W-:Y:S01]  /*1e20*/  LOP3.LUT R5, R7, 0x70, RZ, 0xe2, !PT ;  /* 0x0000007007057812 */ /* 0x000fe200078ee2ff */
[----:B------:R-:W-:Y:S01]  /*1e30*/  UMOV UR36, 0x400 ;  /* 0x0000040000247882 */ /* 0x000fe20000000000 */
[----:B------:R-:W-:Y:S01]  /*1e40*/  LOP3.LUT R3, R3, 0x4, R4, 0xf8, !PT ;  /* 0x0000000403037812 */ /* 0x000fe200078ef804 */
[----:B------:R-:W-:Y:S01]  /*1e50*/  IMAD.SHL.U32 R4, R0, 0x10, RZ ;  /* 0x0000001000047824 */ /* 0x000fe200078e00ff */
[----:B------:R-:W-:Y:S01]  /*1e60*/  LOP3.LUT R5, R5, 0x40, RZ, 0xc, !PT ;  /* 0x0000004005057812 */ /* 0x000fe200078e0cff */
[----:B------:R-:W-:Y:S01]  /*1e70*/  IMAD.SHL.U32 R0, R6, 0x80, RZ ;  /* 0x0000008006007824 */ /* 0x000fe200078e00ff */
[----:B------:R-:W-:Y:S02]  /*1e80*/  BSSY.RECONVERGENT B6, `(.L_x_39) ;  /* 0x0000016000067945 */ /* 0x000fe40003800200 */
[----:B------:R-:W-:Y:S01]  /*1e90*/  LOP3.LUT R5, R5, 0x30, R4, 0xf8, !PT ;  /* 0x0000003005057812 */ /* 0x000fe200078ef804 */
[----:B------:R-:W-:-:S03]  /*1ea0*/  IMAD R3, R3, 0x10, R0 ;  /* 0x0000001003037824 */ /* 0x000fc600078e0200 */
[----:B------:R-:W-:Y:S01]  /*1eb0*/  LOP3.LUT R5, R0, R5, RZ, 0xfc, !PT ;  /* 0x0000000500057212 */ /* 0x000fe200078efcff */
[----:B-1----:R-:W-:-:S09]  /*1ec0*/  ULEA UR36, UR4, UR36, 0x18 ;  /* 0x0000002404247291 */ /* 0x002fd2000f8ec0ff */
[----:B------:R1:W-:Y:S04]  /*1ed0*/  STS.128 [R3+UR36], R48 ;  /* 0x0000003003007988 */ /* 0x0003e80008000c24 */
[----:B------:R1:W-:Y:S04]  /*1ee0*/  STS.128 [R5+UR36+0x200], R44 ;  /* 0x0002002c05007988 */ /* 0x0003e80008000c24 */
[----:B------:R1:W-:Y:S04]  /*1ef0*/  STS.128 [R3+UR36+0x400], R40 ;  /* 0x0004002803007988 */ /* 0x0003e80008000c24 */
[----:B------:R1:W-:Y:S04]  /*1f00*/  STS.128 [R5+UR36+0x600], R36 ;  /* 0x0006002405007988 */ /* 0x0003e80008000c24 */
[----:B------:R1:W-:Y:S04]  /*1f10*/  STS.128 [R3+UR36+0x800], R32 ;  /* 0x0008002003007988 */ /* 0x0003e80008000c24 */
[----:B------:R1:W-:Y:S04]  /*1f20*/  STS.128 [R5+UR36+0xa00], R28 ;  /* 0x000a001c05007988 */ /* 0x0003e80008000c24 */
[----:B------:R1:W-:Y:S04]  /*1f30*/  STS.128 [R3+UR36+0xc00], R24 ;  /* 0x000c001803007988 */ /* 0x0003e80008000c24 */
[----:B------:R1:W-:Y:S01]  /*1f40*/  STS.128 [R5+UR36+0xe00], R16 ;  /* 0x000e001005007988 */ /* 0x0003e20008000c24 */
[----:B------:R-:W-:Y:S05]  /*1f50*/  @P0 BRA `(.L_x_40) ;  /* 0x0000000000200947 */ /* 0x000fea0003800000 */
[----:B------:R-:W-:Y:S01]  /*1f60*/  MOV R0, 0x0 ;  /* 0x0000000000007802 */ /* 0x000fe20000000f00 */
[----:B------:R-:W2:Y:S01]  /*1f70*/  LDCU.64 UR4, c[0x4][0x80] ;  /* 0x01001000ff0477ac */ /* 0x000ea20008000a00 */
[----:B------:R-:W-:Y:S02]  /*1f80*/  CS2R R6, SRZ ;  /* 0x0000000000067805 */ /* 0x000fe4000001ff00 */
[----:B------:R3:W4:Y:S01]  /*1f90*/  LDC.64 R8, c[0x4][R0] ;  /* 0x0100000000087b82 */ /* 0x0007220000000a00 */
[----:B--2---:R-:W-:Y:S01]  /*1fa0*/  MOV R4, UR4 ;  /* 0x0000000400047c02 */ /* 0x004fe20008000f00 */
[----:B-1-3--:R-:W-:-:S07]  /*1fb0*/  IMAD.U32 R5, RZ, RZ, UR5 ;  /* 0x00000005ff057e24 */ /* 0x00afce000f8e00ff */
[----:B------:R-:W-:-:S07]  /*1fc0*/  LEPC R20, `(.L_x_40) ;  /* 0x000000001014794e */ /* 0x000fce0000000000 */
[----:B0---4-:R-:W-:Y:S05]  /*1fd0*/  CALL.ABS.NOINC R8 ;  /* 0x0000000008007343 */ /* 0x011fea0003c00000 */
.L_x_40:
[----:B------:R-:W-:Y:S05]  /*1fe0*/  BSYNC.RECONVERGENT B6 ;  /* 0x0000000000067941 */ /* 0x000fea0003800200 */
.L_x_39:
[----:B------:R-:W2:Y:S01]  /*1ff0*/  S2UR UR6, SR_SWINHI ;  /* 0x00000000000679c3 */ /* 0x000ea20000002f00 */
[----:B------:R-:W-:Y:S01]  /*2000*/  UMOV UR4, UR36 ;  /* 0x0000002400047c82 */ /* 0x000fe20008000000 */
[----:B--2---:R-:W-:Y:S01]  /*2010*/  UMOV UR5, UR6 ;  /* 0x0000000600057c82 */ /* 0x004fe20008000000 */
[----:B------:R-:W-:-:S04]  /*2020*/  UISETP.NE.U32.AND UP0, UPT, UR4, URZ, UPT ;  /* 0x000000ff0400728c */ /* 0x000fc8000bf05070 */
[----:B------:R-:W-:-:S09]  /*2030*/  UISETP.NE.AND.EX UP0, UPT, UR5, URZ, UPT, UP0 ;  /* 0x000000ff0500728c */ /* 0x000fd2000bf05300 */
[----:B------:R-:W-:Y:S05]  /*2040*/  BRA.U UP0, `(.L_x_41) ;  /* 0x0000000100347547 */ /* 0x000fea000b800000 */
[----:B------:R-:W-:-:S13]  /*2050*/  ISETP.NE.AND P0, PT, R56, RZ, PT ;  /* 0x000000ff3800720c */ /* 0x000fda0003f05270 */
[----:B------:R-:W-:Y:S05]  /*2060*/  @P0 BRA `(.L_x_42) ;  /* 0x0000000000200947 */ /* 0x000fea0003800000 */
[----:B------:R-:W-:Y:S01]  /*2070*/  MOV R0, 0x0 ;  /* 0x0000000000007802 */ /* 0x000fe20000000f00 */
[----:B------:R-:W2:Y:S01]  /*2080*/  LDCU.64 UR4, c[0x4][0xb8] ;  /* 0x01001700ff0477ac */ /* 0x000ea20008000a00 */
[----:B------:R-:W-:Y:S02]  /*2090*/  CS2R R6, SRZ ;  /* 0x0000000000067805 */ /* 0x000fe4000001ff00 */
[----:B------:R3:W4:Y:S01]  /*20a0*/  LDC.64 R8, c[0x4][R0] ;  /* 0x0100000000087b82 */ /* 0x0007220000000a00 */
[----:B--2---:R-:W-:Y:S02]  /*20b0*/  IMAD.U32 R4, RZ, RZ, UR4 ;  /* 0x00000004ff047e24 */ /* 0x004fe4000f8e00ff */
[----:B-1-3--:R-:W-:-:S07]  /*20c0*/  IMAD.U32 R5, RZ, RZ, UR5 ;  /* 0x00000005ff057e24 */ /* 0x00afce000f8e00ff */
[----:B------:R-:W-:-:S07]  /*20d0*/  LEPC R20, `(.L_x_42) ;  /* 0x000000001014794e */ /* 0x000fce0000000000 */
[----:B0---4-:R-:W-:Y:S05]  /*20e0*/  CALL.ABS.NOINC R8 ;  /* 0x0000000008007343 */ /* 0x011fea0003c00000 */
.L_x_42:
[----:B------:R-:W-:Y:S05]  /*20f0*/  WARPSYNC.ALL ;  /* 0x0000000000007948 */ /* 0x000fea0003800000 */
[----:B------:R-:W-:Y:S06]  /*2100*/  BAR.SYNC.DEFER_BLOCKING 0x0 ;  /* 0x0000000000007b1d */ /* 0x000fec0000010000 */
[----:B------:R-:W-:Y:S05]  /*2110*/  BRA `(.L_x_43) ;  /* 0x0000000c00cc7947 */ /* 0x000fea0003800000 */
.L_x_41:
[----:B------:R-:W-:Y:S01]  /*2120*/  ISETP.NE.AND P0, PT, R57, RZ, PT ;  /* 0x000000ff3900720c */ /* 0x000fe20003f05270 */
[----:B------:R-:W-:Y:S05]  /*2130*/  WARPSYNC.ALL ;  /* 0x0000000000007948 */ /* 0x000fea0003800000 */
[----:B------:R-:W-:Y:S07]  /*2140*/  BAR.SYNC.DEFER_BLOCKING 0x0 ;  /* 0x0000000000007b1d */ /* 0x000fee0000010000 */
[----:B------:R-:W-:Y:S05]  /*2150*/  @P0 BRA `(.L_x_44) ;  /* 0x0000000c00b40947 */ /* 0x000fea0003800000 */
[----:B------:R-:W-:Y:S01]  /*2160*/  MOV R0, 0x0 ;  /* 0x0000000000007802 */ /* 0x000fe20000000f00 */
[----:B------:R2:W-:Y:S01]  /*2170*/  STL [R1+0x10], R2 ;  /* 0x0000100201007387 */ /* 0x0005e20000100800 */
[----:B------:R-:W3:Y:S01]  /*2180*/  LDCU.64 UR4, c[0x4][0xc0] ;  /* 0x01001800ff0477ac */ /* 0x000ee20008000a00 */
[----:B01----:R-:W-:Y:S01]  /*2190*/  IADD3 R16, P0, PT, R52, 0x10, RZ ;  /* 0x0000001034107810 */ /* 0x003fe20007f1e0ff */
[----:B------:R2:W0:Y:S04]  /*21a0*/  LDC.64 R8, c[0x4][R0] ;  /* 0x0100000000087b82 */ /* 0x0004280000000a00 */
[----:B------:R-:W-:Y:S02]  /*21b0*/  IMAD.X R17, RZ, RZ, R22, P0 ;  /* 0x000000ffff117224 */ /* 0x000fe400000e0616 */
[----:B------:R-:W-:-:S02]  /*21c0*/  IMAD.MOV.U32 R6, RZ, RZ, R16 ;  /* 0x000000ffff067224 */ /* 0x000fc400078e0010 */
[----:B------:R-:W-:Y:S02]  /*21d0*/  IMAD.MOV.U32 R7, RZ, RZ, R17 ;  /* 0x000000ffff077224 */ /* 0x000fe400078e0011 */
[----:B---3--:R-:W-:Y:S02]  /*21e0*/  IMAD.U32 R4, RZ, RZ, UR4 ;  /* 0x00000004ff047e24 */ /* 0x008fe4000f8e00ff */
[----:B--2---:R-:W-:-:S07]  /*21f0*/  IMAD.U32 R5, RZ, RZ, UR5 ;  /* 0x00000005ff057e24 */ /* 0x004fce000f8e00ff */
[----:B------:R-:W-:-:S07]  /*2200*/  LEPC R20, `(.L_x_45) ;  /* 0x000000001014794e */ /* 0x000fce0000000000 */
[----:B0-----:R-:W-:Y:S05]  /*2210*/  CALL.ABS.NOINC R8 ;  /* 0x0000000008007343 */ /* 0x001fea0003c00000 */
.L_x_45:
[----:B------:R-:W-:Y:S01]  /*2220*/  BSSY.RECONVERGENT B7, `(.L_x_46) ;  /* 0x00000d9000077945 */ /* 0x000fe20003800200 */
[----:B------:R-:W-:-:S07]  /*2230*/  IMAD.MOV.U32 R26, RZ, RZ, RZ ;  /* 0x000000ffff1a7224 */ /* 0x000fce00078e00ff */
.L_x_66:
[C---:B------:R-:W-:Y:S01]  /*2240*/  LEA R25, R26.reuse, UR36, 0x1 ;  /* 0x000000241a197c11 */ /* 0x040fe2000f8e08ff */
[----:B------:R-:W-:Y:S01]  /*2250*/  BSSY.RECONVERGENT B6, `(.L_x_47) ;  /* 0x00000cc000067945 */ /* 0x000fe20003800200 */
[----:B------:R-:W-:Y:S01]  /*2260*/  IADD3 R26, PT, PT, R26, 0x40, RZ ;  /* 0x000000401a1a7810 */ /* 0x000fe20007ffe0ff */
[----:B------:R-:W-:-:S03]  /*2270*/  IMAD.MOV.U32 R18, RZ, RZ, 0x10 ;  /* 0x00000010ff127424 */ /* 0x000fc600078e00ff */
[----:B------:R-:W-:-:S04]  /*2280*/  ISETP.GE.U32.AND P0, PT, R26, 0x800, PT ;  /* 0x000008001a00780c */ /* 0x000fc80003f06070 */
[----:B------:R-:W-:-:S09]  /*2290*/  P2R R24, PR, RZ, 0x1 ;  /* 0x00000001ff187803 */ /* 0x000fd20000000000 */
.L_x_64:
[----:B------:R-:W-:Y:S01]  /*22a0*/  IMAD.IADD R19, R25, 0x1, R18 ;  /* 0x0000000119137824 */ /* 0x000fe200078e0212 */
[----:B------:R-:W-:Y:S01]  /*22b0*/  MOV R23, 0x0 ;  /* 0x0000000000177802 */ /* 0x000fe20000000f00 */
[----:B------:R-:W0:Y:S01]  /*22c0*/  LDCU.64 UR4, c[0x4][0xa0] ;  /* 0x01001400ff0477ac */ /* 0x000e220008000a00 */
[----:B------:R-:W-:Y:S02]  /*22d0*/  VIADD R18, R18, 0x20 ;  /* 0x0000002012127836 */ /* 0x000fe40000000000 */
[----:B------:R-:W1:Y:S01]  /*22e0*/  LDS.U16 R0, [R19+-0x10] ;  /* 0xfffff00013007984 */ /* 0x000e620000000400 */
[----:B------:R2:W3:Y:S01]  /*22f0*/  LDC.64 R10, c[0x4][R23] ;  /* 0x01000000170a7b82 */ /* 0x0004e20000000a00 */
[----:B------:R-:W-:Y:S01]  /*2300*/  IMAD.MOV.U32 R6, RZ, RZ, R16 ;  /* 0x000000ffff067224 */ /* 0x000fe200078e0010 */
[----:B------:R-:W-:Y:S01]  /*2310*/  ISETP.NE.AND P0, PT, R18, 0x90, PT ;  /* 0x000000901200780c */ /* 0x000fe20003f05270 */
[----:B------:R-:W-:-:S03]  /*2320*/  IMAD.MOV.U32 R7, RZ, RZ, R17 ;  /* 0x000000ffff077224 */ /* 0x000fc600078e0011 */
[----:B------:R-:W-:Y:S01]  /*2330*/  P2R R27, PR, RZ, 0x1 ;  /* 0x00000001ff1b7803 */ /* 0x000fe20000000000 */
[----:B0-----:R-:W-:Y:S02]  /*2340*/  IMAD.U32 R4, RZ, RZ, UR4 ;  /* 0x00000004ff047e24 */ /* 0x001fe4000f8e00ff */
[----:B------:R-:W-:Y:S02]  /*2350*/  IMAD.U32 R5, RZ, RZ, UR5 ;  /* 0x00000005ff057e24 */ /* 0x000fe4000f8e00ff */
[----:B-1----:R-:W-:-:S04]  /*2360*/  HADD2.F32 R0, -RZ, R0.H0_H0 ;  /* 0x20000000ff007230 */ /* 0x002fc80000004100 */
[----:B------:R-:W0:Y:S02]  /*2370*/  F2F.F64.F32 R8, R0 ;  /* 0x0000000000087310 */ /* 0x000e240000201800 */
[----:B0--3--:R2:W-:Y:S02]  /*2380*/  STL.64 [R1+0x10], R8 ;  /* 0x0000100801007387 */ /* 0x0095e40000100a00 */
[----:B------:R-:W-:-:S07]  /*2390*/  LEPC R20, `(.L_x_48) ;  /* 0x000000001014794e */ /* 0x000fce0000000000 */
[----:B--2---:R-:W-:Y:S05]  /*23a0*/  CALL.ABS.NOINC R10 ;  /* 0x000000000a007343 */ /* 0x004fea0003c00000 */
.L_x_48:
[----:B------:R-:W0:Y:S01]  /*23b0*/  LDS.U16 R0, [R19+-0xe] ;  /* 0xfffff20013007984 */ /* 0x000e220000000400 */
[----:B------:R1:W2:Y:S01]  /*23c0*/  LDC.64 R10, c[0x4][R23] ;  /* 0x01000000170a7b82 */ /* 0x0002a20000000a00 */
[----:B------:R-:W3:Y:S01]  /*23d0*/  LDCU.64 UR4, c[0x4][0xa0] ;  /* 0x01001400ff0477ac */ /* 0x000ee20008000a00 */
[----:B------:R-:W-:Y:S01]  /*23e0*/  MOV R6, R16 ;  /* 0x0000001000067202 */ /* 0x000fe20000000f00 */
[----:B------:R-:W-:Y:S02]  /*23f0*/  IMAD.MOV.U32 R7, RZ, RZ, R17 ;  /* 0x000000ffff077224 */ /* 0x000fe400078e0011 */
[----:B---3--:R-:W-:Y:S02]  /*2400*/  IMAD.U32 R4, RZ, RZ, UR4 ;  /* 0x00000004ff047e24 */ /* 0x008fe4000f8e00ff */
[----:B------:R-:W-:Y:S02]  /*2410*/  IMAD.U32 R5, RZ, RZ, UR5 ;  /* 0x00000005ff057e24 */ /* 0x000fe4000f8e00ff */
[----:B0-----:R-:W-:-:S04]  /*2420*/  HADD2.F32 R0, -RZ, R0.H0_H0 ;  /* 0x20000000ff007230 */ /* 0x001fc80000004100 */
[----:B------:R-:W0:Y:S02]  /*2430*/  F2F.F64.F32 R8, R0 ;  /* 0x0000000000087310 */ /* 0x000e240000201800 */
[----:B0-2---:R1:W-:Y:S02]  /*2440*/  STL.64 [R1+0x10], R8 ;  /* 0x0000100801007387 */ /* 0x0053e40000100a00 */
[----:B------:R-:W-:-:S07]  /*2450*/  LEPC R20, `(.L_x_49) ;  /* 0x000000001014794e */ /* 0x000fce0000000000 */
[----:B-1----:R-:W-:Y:S05]  /*2460*/  CALL.ABS.NOINC R10 ;  /* 0x000000000a007343 */ /* 0x002fea0003c00000 */
.L_x_49:
[----:B------:R-:W0:Y:S01]  /*2470*/  LDS.U16 R0, [R19+-0xc] ;  /* 0xfffff40013007984 */ /* 0x000e220000000400 */
[----:B------:R1:W2:Y:S01]  /*2480*/  LDC.64 R10, c[0x4][R23] ;  /* 0x01000000170a7b82 */ /* 0x0002a20000000a00 */
[----:B------:R-:W3:Y:S01]  /*2490*/  LDCU.64 UR4, c[0x4][0xa0] ;  /* 0x01001400ff0477ac */ /* 0x000ee20008000a00 */
[----:B------:R-:W-:Y:S02]  /*24a0*/  IMAD.MOV.U32 R6, RZ, RZ, R16 ;  /* 0x000000ffff067224 */ /* 0x000fe400078e0010 */
        /* <DEDUP_REMOVED lines=8> */
.L_x_50:
        /* <DEDUP_REMOVED lines=12> */
.L_x_51:
[----:B------:R-:W0:Y:S01]  /*25f0*/  LDS.U16 R0, [R19+-0x8] ;  /* 0xfffff80013007984 */ /* 0x000e220000000400 */
[----:B------:R1:W2:Y:S01]  /*2600*/  LDC.64 R10, c[0x4][R23] ;  /* 0x01000000170a7b82 */ /* 0x0002a20000000a00 */
[----:B------:R-:W3:Y:S01]  /*2610*/  LDCU.64 UR4, c[0x4][0xa0] ;  /* 0x01001400ff0477ac */ /* 0x000ee20008000a00 */
[----:B------:R-:W-:Y:S02]  /*2620*/  IMAD.MOV.U32 R6, RZ, RZ, R16 ;  /* 0x000000ffff067224 */ /* 0x000fe400078e0010 */
[----:B------:R-:W-:Y:S01]  /*2630*/  IMAD.MOV.U32 R7, RZ, RZ, R17 ;  /* 0x000000ffff077224 */ /* 0x000fe200078e0011 */
[----:B---3--:R-:W-:Y:S01]  /*2640*/  MOV R4, UR4 ;  /* 0x0000000400047c02 */ /* 0x008fe20008000f00 */
[----:B------:R-:W-:Y:S02]  /*2650*/  IMAD.U32 R5, RZ, RZ, UR5 ;  /* 0x00000005ff057e24 */ /* 0x000fe4000f8e00ff */
[----:B0-----:R-:W-:-:S04]  /*2660*/  HADD2.F32 R0, -RZ, R0.H0_H0 ;  /* 0x20000000ff007230 */ /* 0x001fc80000004100 */
[----:B------:R-:W0:Y:S02]  /*2670*/  F2F.F64.F32 R8, R0 ;  /* 0x0000000000087310 */ /* 0x000e240000201800 */
[----:B0-2---:R1:W-:Y:S02]  /*2680*/  STL.64 [R1+0x10], R8 ;  /* 0x0000100801007387 */ /* 0x0053e40000100a00 */
[----:B------:R-:W-:-:S07]  /*2690*/  LEPC R20, `(.L_x_52) ;  /* 0x000000001014794e */ /* 0x000fce0000000000 */
[----:B-1----:R-:W-:Y:S05]  /*26a0*/  CALL.ABS.NOINC R10 ;  /* 0x000000000a007343 */ /* 0x002fea0003c00000 */
.L_x_52:
        /* <DEDUP_REMOVED lines=12> */
.L_x_53:
        /* <DEDUP_REMOVED lines=12> */
.L_x_54:
        /* <DEDUP_REMOVED lines=12> */
.L_x_55:
[----:B------:R-:W0:Y:S01]  /*28f0*/  LDS.U16 R0, [R19] ;  /* 0x0000000013007984 */ /* 0x000e220000000400 */
        /* <DEDUP_REMOVED lines=11> */
.L_x_56:
[----:B------:R-:W0:Y:S01]  /*29b0*/  LDS.U16 R0, [R19+0x2] ;  /* 0x0000020013007984 */ /* 0x000e220000000400 */
        /* <DEDUP_REMOVED lines=11> */
.L_x_57:
[----:B------:R-:W0:Y:S01]  /*2a70*/  LDS.U16 R0, [R19+0x4] ;  /* 0x0000040013007984 */ /* 0x000e220000000400 */
        /* <DEDUP_REMOVED lines=11> */
.L_x_58:
[----:B------:R-:W0:Y:S01]  /*2b30*/  LDS.U16 R0, [R19+0x6] ;  /* 0x0000060013007984 */ /* 0x000e220000000400 */
        /* <DEDUP_REMOVED lines=11> */
.L_x_59:
        /* <DEDUP_REMOVED lines=12> */
.L_x_60:
        /* <DEDUP_REMOVED lines=12> */
.L_x_61:
        /* <DEDUP_REMOVED lines=12> */
.L_x_62:
        /* <DEDUP_REMOVED lines=12> */
.L_x_63:
[----:B------:R-:W-:-:S13]  /*2ef0*/  ISETP.NE.AND P6, PT, R27, RZ, PT ;  /* 0x000000ff1b00720c */ /* 0x000fda0003fc5270 */
[----:B------:R-:W-:Y:S05]  /*2f00*/  @P6 BRA `(.L_x_64) ;  /* 0xfffffff000e46947 */ /* 0x000fea000383ffff */
[----:B------:R-:W-:Y:S05]  /*2f10*/  BSYNC.RECONVERGENT B6 ;  /* 0x0000000000067941 */ /* 0x000fea0003800200 */
.L_x_47:
[----:B------:R0:W1:Y:S01]  /*2f20*/  LDC.64 R8, c[0x4][R23] ;  /* 0x0100000017087b82 */ /* 0x0000620000000a00 */
[----:B------:R-:W2:Y:S01]  /*2f30*/  LDCU.64 UR4, c[0x4][0xa8] ;  /* 0x01001500ff0477ac */ /* 0x000ea20008000a00 */
[----:B------:R-:W-:Y:S01]  /*2f40*/  CS2R R6, SRZ ;  /* 0x0000000000067805 */ /* 0x000fe2000001ff00 */
[----:B--2---:R-:W-:Y:S02]  /*2f50*/  IMAD.U32 R4, RZ, RZ, UR4 ;  /* 0x00000004ff047e24 */ /* 0x004fe4000f8e00ff */
[----:B0-----:R-:W-:-:S07]  /*2f60*/  IMAD.U32 R5, RZ, RZ, UR5 ;  /* 0x00000005ff057e24 */ /* 0x001fce000f8e00ff */
[----:B------:R-:W-:-:S07]  /*2f70*/  LEPC R20, `(.L_x_65) ;  /* 0x000000001014794e */ /* 0x000fce0000000000 */
[----:B-1----:R-:W-:Y:S05]  /*2f80*/  CALL.ABS.NOINC R8 ;  /* 0x0000000008007343 */ /* 0x002fea0003c00000 */
.L_x_65:
[----:B------:R-:W-:-:S13]  /*2f90*/  ISETP.NE.AND P6, PT, R24, RZ, PT ;  /* 0x000000ff1800720c */ /* 0x000fda0003fc5270 */
[----:B------:R-:W-:Y:S05]  /*2fa0*/  @!P6 BRA `(.L_x_66) ;  /* 0xfffffff000a4e947 */ /* 0x000fea000383ffff */
[----:B------:R-:W-:Y:S05]  /*2fb0*/  BSYNC.RECONVERGENT B7 ;  /* 0x0000000000077941 */ /* 0x000fea0003800200 */
.L_x_46:
[----:B------:R0:W1:Y:S01]  /*2fc0*/  LDC.64 R8, c[0x4][R23] ;  /* 0x0100000017087b82 */ /* 0x0000620000000a00 */
[----:B------:R-:W2:Y:S01]  /*2fd0*/  LDCU.64 UR4, c[0x4][0xb0] ;  /* 0x01001600ff0477ac */ /* 0x000ea20008000a00 */
[----:B------:R-:W-:Y:S02]  /*2fe0*/  CS2R R6, SRZ ;  /* 0x0000000000067805 */ /* 0x000fe4000001ff00 */
[----:B--2---:R-:W-:Y:S01]  /*2ff0*/  MOV R4, UR4 ;  /* 0x0000000400047c02 */ /* 0x004fe20008000f00 */
[----:B0-----:R-:W-:-:S07]  /*3000*/  IMAD.U32 R5, RZ, RZ, UR5 ;  /* 0x00000005ff057e24 */ /* 0x001fce000f8e00ff */
[----:B------:R-:W-:-:S07]  /*3010*/  LEPC R20, `(.L_x_44) ;  /* 0x000000001014794e */ /* 0x000fce0000000000 */
[----:B-1----:R-:W-:Y:S05]  /*3020*/  CALL.ABS.NOINC R8 ;  /* 0x0000000008007343 */ /* 0x002fea0003c00000 */
.L_x_44:
[----:B------:R-:W-:Y:S05]  /*3030*/  WARPSYNC.ALL ;  /* 0x0000000000007948 */ /* 0x000fea0003800000 */
[----:B------:R-:W-:Y:S06]  /*3040*/  BAR.SYNC.DEFER_BLOCKING 0x0 ;  /* 0x0000000000007b1d */ /* 0x000fec0000010000 */
.L_x_43:
[----:B------:R-:W-:Y:S01]  /*3050*/  ISETP.NE.AND P0, PT, R58, RZ, PT ;  /* 0x000000ff3a00720c */ /* 0x000fe20003f05270 */
[----:B------:R-:W-:-:S12]  /*3060*/  BSSY.RECONVERGENT B6, `(.L_x_67) ;  /* 0x000000a000067945 */ /* 0x000fd80003800200 */
        /* <DEDUP_REMOVED lines=9> */
.L_x_68:
[----:B------:R-:W-:Y:S05]  /*3100*/  BSYNC.RECONVERGENT B6 ;  /* 0x0000000000067941 */ /* 0x000fea0003800200 */
.L_x_67:
        /* <DEDUP_REMOVED lines=11> */
[----:B-1----:R1:W3:Y:S01]  /*31c0*/  LDC.64 R2, c[0x4][R0] ;  /* 0x0100000000027b82 */ /* 0x0022e20000000a00 */
[----:B--2---:R-:W-:Y:S02]  /*31d0*/  IMAD.U32 R4, RZ, RZ, UR4 ;  /* 0x00000004ff047e24 */ /* 0x004fe4000f8e00ff */
[----:B-1----:R-:W-:-:S07]  /*31e0*/  IMAD.U32 R5, RZ, RZ, UR5 ;  /* 0x00000005ff057e24 */ /* 0x002fce000f8e00ff */
[----:B------:R-:W-:-:S07]  /*31f0*/  LEPC R20, `(.L_x_70) ;  /* 0x000000001014794e */ /* 0x000fce0000000000 */
[----:B0--3--:R-:W-:Y:S05]  /*3200*/  CALL.ABS.NOINC R2 ;  /* 0x0000000002007343 */ /* 0x009fea0003c00000 */
.L_x_70:
[----:B------:R-:W-:Y:S05]  /*3210*/  WARPSYNC.ALL ;  /* 0x0000000000007948 */ /* 0x000fea0003800000 */
[----:B------:R-:W-:Y:S06]  /*3220*/  BAR.SYNC.DEFER_BLOCKING 0x0 ;  /* 0x0000000000007b1d */ /* 0x000fec0000010000 */
[----:B------:R-:W-:Y:S05]  /*3230*/  EXIT ;  /* 0x000000000000794d */ /* 0x000fea0003800000 */
.L_x_69:
[----:B------:R-:W-:Y:S01]  /*3240*/  ISETP.NE.AND P0, PT, R57, RZ, PT ;  /* 0x000000ff3900720c */ /* 0x000fe20003f05270 */
[----:B------:R-:W-:Y:S05]  /*3250*/  WARPSYNC.ALL ;  /* 0x0000000000007948 */ /* 0x000fea0003800000 */
[----:B------:R-:W-:Y:S07]  /*3260*/  BAR.SYNC.DEFER_BLOCKING 0x0 ;  /* 0x0000000000007b1d */ /* 0x000fee0000010000 */
[----:B------:R-:W-:Y:S05]  /*3270*/  @P0 BRA `(.L_x_71) ;  /* 0x0000000c00ac0947 */ /* 0x000fea0003800000 */
[----:B------:R-:W-:Y:S01]  /*3280*/  MOV R0, 0x0 ;  /* 0x0000000000007802 */ /* 0x000fe20000000f00 */
[----:B------:R2:W-:Y:S01]  /*3290*/  STL [R1], R2 ;  /* 0x0000000201007387 */ /* 0x0005e20000100800 */
[----:B------:R-:W3:Y:S01]  /*32a0*/  LDCU.64 UR4, c[0x4][0xc0] ;  /* 0x01001800ff0477ac */ /* 0x000ee20008000a00 */
[----:B------:R-:W-:Y:S01]  /*32b0*/  IMAD.MOV.U32 R6, RZ, RZ, R52 ;  /* 0x000000ffff067224 */ /* 0x000fe200078e0034 */
[----:B------:R2:W4:Y:S01]  /*32c0*/  LDC.64 R8, c[0x4][R0] ;  /* 0x0100000000087b82 */ /* 0x0005220000000a00 */
[----:B------:R-:W-:Y:S02]  /*32d0*/  IMAD.MOV.U32 R7, RZ, RZ, R22 ;  /* 0x000000ffff077224 */ /* 0x000fe400078e0016 */
[----:B---3--:R-:W-:Y:S02]  /*32e0*/  IMAD.U32 R4, RZ, RZ, UR4 ;  /* 0x00000004ff047e24 */ /* 0x008fe4000f8e00ff */
[----:B-12---:R-:W-:-:S07]  /*32f0*/  IMAD.U32 R5, RZ, RZ, UR5 ;  /* 0x00000005ff057e24 */ /* 0x006fce000f8e00ff */
[----:B------:R-:W-:-:S07]  /*3300*/  LEPC R20, `(.L_x_72) ;  /* 0x000000001014794e */ /* 0x000fce0000000000 */
[----:B0---4-:R-:W-:Y:S05]  /*3310*/  CALL.ABS.NOINC R8 ;  /* 0x0000000008007343 */ /* 0x011fea0003c00000 */
.L_x_72:
[----:B------:R-:W-:Y:S01]  /*3320*/  UIADD3 UR4, UPT, UPT, UR36, 0x80, URZ ;  /* 0x0000008024047890 */ /* 0x000fe2000fffe0ff */
[----:B------:R-:W-:Y:S01]  /*3330*/  HFMA2 R16, -RZ, RZ, 0, 0 ;  /* 0x00000000ff107431 */ /* 0x000fe200000001ff */
[----:B------:R-:W-:Y:S04]  /*3340*/  BSSY.RECONVERGENT B6, `(.L_x_73) ;  /* 0x00000d7000067945 */ /* 0x000fe80003800200 */
[----:B------:R-:W-:-:S07]  /*3350*/  IMAD.U32 R2, RZ, RZ, UR4 ;  /* 0x00000004ff027e24 */ /* 0x000fce000f8e00ff */
.L_x_92:
[----:B------:R-:W0:Y:S01]  /*3360*/  LDS.U16 R0, [R2+-0x80] ;  /* 0xffff800002007984 */ /* 0x000e220000000400 */
[----:B------:R-:W-:Y:S01]  /*3370*/  MOV R17, 0x0 ;  /* 0x0000000000117802 */ /* 0x000fe20000000f00 */
[----:B------:R-:W1:Y:S01]  /*3380*/  LDCU.64 UR4, c[0x4][0xa0] ;  /* 0x01001400ff0477ac */ /* 0x000e620008000a00 */
[C---:B------:R-:W-:Y:S01]  /*3390*/  ISETP.GE.U32.AND P0, PT, R16.reuse, 0x780, PT ;  /* 0x000007801000780c */ /* 0x040fe20003f06070 */
[----:B------:R-:W-:Y:S01]  /*33a0*/  IMAD.MOV.U32 R6, RZ, RZ, R52 ;  /* 0x000000ffff067224 */ /* 0x000fe200078e0034 */
[----:B------:R2:W3:Y:S01]  /*33b0*/  LDC.64 R10, c[0x4][R17] ;  /* 0x01000000110a7b82 */ /* 0x0004e20000000a00 */
[----:B------:R-:W-:Y:S01]  /*33c0*/  IMAD.MOV.U32 R7, RZ, RZ, R22 ;  /* 0x000000ffff077224 */ /* 0x000fe200078e0016 */
[----:B------:R-:W-:Y:S01]  /*33d0*/  P2R R18, PR, RZ, 0x1 ;  /* 0x00000001ff127803 */ /* 0x000fe20000000000 */
[----:B------:R-:W-:Y:S02]  /*33e0*/  VIADD R16, R16, 0x80 ;  /* 0x0000008010107836 */ /* 0x000fe40000000000 */
[----:B-1----:R-:W-:-:S02]  /*33f0*/  IMAD.U32 R4, RZ, RZ, UR4 ;  /* 0x00000004ff047e24 */ /* 0x002fc4000f8e00ff */
[----:B------:R-:W-:Y:S02]  /*3400*/  IMAD.U32 R5, RZ, RZ, UR5 ;  /* 0x00000005ff057e24 */ /* 0x000fe4000f8e00ff */
[----:B0-----:R-:W-:-:S04]  /*3410*/  HADD2.F32 R0, -RZ, R0.H0_H0 ;  /* 0x20000000ff007230 */ /* 0x001fc80000004100 */
[----:B------:R-:W0:Y:S02]  /*3420*/  F2F.F64.F32 R8, R0 ;  /* 0x0000000000087310 */ /* 0x000e240000201800 */
[----:B0--3--:R2:W-:Y:S02]  /*3430*/  STL.64 [R1], R8 ;  /* 0x0000000801007387 */ /* 0x0095e40000100a00 */
[----:B------:R-:W-:-:S07]  /*3440*/  LEPC R20, `(.L_x_74) ;  /* 0x000000001014794e */ /* 0x000fce0000000000 */
[----:B--2---:R-:W-:Y:S05]  /*3450*/  CALL.ABS.NOINC R10 ;  /* 0x000000000a007343 */ /* 0x004fea0003c00000 */
.L_x_74:
[----:B------:R-:W0:Y:S01]  /*3460*/  LDS.U16 R0, [R2+-0x70] ;  /* 0xffff900002007984 */ /* 0x000e220000000400 */
[----:B------:R1:W2:Y:S01]  /*3470*/  LDC.64 R10, c[0x4][R17] ;  /* 0x01000000110a7b82 */ /* 0x0002a20000000a00 */
[----:B------:R-:W3:Y:S01]  /*3480*/  LDCU.64 UR4, c[0x4][0xa0] ;  /* 0x01001400ff0477ac */ /* 0x000ee20008000a00 */
[----:B------:R-:W-:Y:S01]  /*3490*/  IMAD.MOV.U32 R6, RZ, RZ, R52 ;  /* 0x000000ffff067224 */ /* 0x000fe200078e0034 */
[----:B------:R-:W-:Y:S01]  /*34a0*/  MOV R7, R22 ;  /* 0x0000001600077202 */ /* 0x000fe20000000f00 */
[----:B---3--:R-:W-:Y:S02]  /*34b0*/  IMAD.U32 R4, RZ, RZ, UR4 ;  /* 0x00000004ff047e24 */ /* 0x008fe4000f8e00ff */
[----:B------:R-:W-:Y:S02]  /*34c0*/  IMAD.U32 R5, RZ, RZ, UR5 ;  /* 0x00000005ff057e24 */ /* 0x000fe4000f8e00ff */
[----:B0-----:R-:W-:-:S04]  /*34d0*/  HADD2.F32 R0, -RZ, R0.H0_H0 ;  /* 0x20000000ff007230 */ /* 0x001fc80000004100 */
[----:B------:R-:W0:Y:S02]  /*34e0*/  F2F.F64.F32 R8, R0 ;  /* 0x0000000000087310 */ /* 0x000e240000201800 */
[----:B0-2---:R1:W-:Y:S02]  /*34f0*/  STL.64 [R1], R8 ;  /* 0x0000000801007387 */ /* 0x0053e40000100a00 */
[----:B------:R-:W-:-:S07]  /*3500*/  LEPC R20, `(.L_x_75) ;  /* 0x000000001014794e */ /* 0x000fce0000000000 */
[----:B-1----:R-:W-:Y:S05]  /*3510*/  CALL.ABS.NOINC R10 ;  /* 0x000000000a007343 */ /* 0x002fea0003c00000 */
.L_x_75:
        /* <DEDUP_REMOVED lines=9> */
[----:B0-2---:R1:W-:Y:S02]  /*35b0*/  STL.64 [R1], R8 ;  /* 0x0000000801007387 */ /* 0x0053e40000100a00 */
[----:B------:R-:W-:-:S07]  /*35c0*/  LEPC R20, `(.L_x_76) ;  /* 0x000000001014794e */ /* 0x000fce0000000000 */
[----:B-1----:R-:W-:Y:S05]  /*35d0*/  CALL.ABS.NOINC R10 ;  /* 0x000000000a007343 */ /* 0x002fea0003c00000 */
.L_x_76:
        /* <DEDUP_REMOVED lines=12> */
.L_x_77:
[----:B------:R-:W0:Y:S01]  /*36a0*/  LDS.U16 R0, [R2+-0x40] ;  /* 0xffffc00002007984 */ /* 0x000e220000000400 */
[----:B------:R1:W2:Y:S01]  /*36b0*/  LDC.64 R10, c[0x4][R17] ;  /* 0x01000000110a7b82 */ /* 0x0002a20000000a00 */
[----:B------:R-:W3:Y:S01]  /*36c0*/  LDCU.64 UR4, c[0x4][0xa0] ;  /* 0x01001400ff0477ac */ /* 0x000ee20008000a00 */
[----:B------:R-:W-:Y:S02]  /*36d0*/  IMAD.MOV.U32 R6, RZ, RZ, R52 ;  /* 0x000000ffff067224 */ /* 0x000fe400078e0034 */
[----:B------:R-:W-:Y:S02]  /*36e0*/  IMAD.MOV.U32 R7, RZ, RZ, R22 ;  /* 0x000000ffff077224 */ /* 0x000fe400078e0016 */
[----:B---3--:R-:W-:Y:S01]  /*36f0*/  IMAD.U32 R4, RZ, RZ, UR4 ;  /* 0x00000004ff047e24 */ /* 0x008fe2000f8e00ff */
[----:B------:R-:W-:Y:S01]  /*3700*/  MOV R5, UR5 ;  /* 0x0000000500057c02 */ /* 0x000fe20008000f00 */
[----:B0-----:R-:W-:-:S04]  /*3710*/  HADD2.F32 R0, -RZ, R0.H0_H0 ;  /* 0x20000000ff007230 */ /* 0x001fc80000004100 */
[----:B------:R-:W0:Y:S02]  /*3720*/  F2F.F64.F32 R8, R0 ;  /* 0x0000000000087310 */ /* 0x000e240000201800 */
[----:B0-2---:R1:W-:Y:S02]  /*3730*/  STL.64 [R1], R8 ;  /* 0x0000000801007387 */ /* 0x0053e40000100a00 */
[----:B------:R-:W-:-:S07]  /*3740*/  LEPC R20, `(.L_x_78) ;  /* 0x000000001014794e */ /* 0x000fce0000000000 */
[----:B-1----:R-:W-:Y:S05]  /*3750*/  CALL.ABS.NOINC R10 ;  /* 0x000000000a007343 */ /* 0x002fea0003c00000 */
.L_x_78:
        /* <DEDUP_REMOVED lines=12> */
.L_x_79:
        /* <DEDUP_REMOVED lines=12> */
.L_x_80:
        /* <DEDUP_REMOVED lines=12> */
.L_x_81:
[----:B------:R0:W1:Y:S01]  /*39a0*/  LDC.64 R8, c[0x4][R17] ;  /* 0x0100000011087b82 */ /* 0x0000620000000a00 */
[----:B------:R-:W2:Y:S01]  /*39b0*/  LDCU.64 UR4, c[0x4][0xa8] ;  /* 0x01001500ff0477ac */ /* 0x000ea20008000a00 */
[----:B------:R-:W-:Y:S01]  /*39c0*/  CS2R R6, SRZ ;  /* 0x0000000000067805 */ /* 0x000fe2000001ff00 */
[----:B--2---:R-:W-:Y:S02]  /*39d0*/  IMAD.U32 R4, RZ, RZ, UR4 ;  /* 0x00000004ff047e24 */ /* 0x004fe4000f8e00ff */
[----:B0-----:R-:W-:-:S07]  /*39e0*/  IMAD.U32 R5, RZ, RZ, UR5 ;  /* 0x00000005ff057e24 */ /* 0x001fce000f8e00ff */
[----:B------:R-:W-:-:S07]  /*39f0*/  LEPC R20, `(.L_x_82) ;  /* 0x000000001014794e */ /* 0x000fce0000000000 */
[----:B-1----:R-:W-:Y:S05]  /*3a00*/  CALL.ABS.NOINC R8 ;  /* 0x0000000008007343 */ /* 0x002fea0003c00000 */
.L_x_82:
[----:B------:R-:W0:Y:S01]  /*3a10*/  LDS.U16 R0, [R2] ;  /* 0x0000000002007984 */ /* 0x000e220000000400 */
        /* <DEDUP_REMOVED lines=11> */
.L_x_83:
        /* <DEDUP_REMOVED lines=12> */
.L_x_84:
[----:B------:R-:W0:Y:S01]  /*3b90*/  LDS.U16 R0, [R2+0x20] ;  /* 0x0000200002007984 */ /* 0x000e220000000400 */
        /* <DEDUP_REMOVED lines=11> */
.L_x_85:
        /* <DEDUP_REMOVED lines=12> */
.L_x_86:
        /* <DEDUP_REMOVED lines=12> */
.L_x_87:
        /* <DEDUP_REMOVED lines=9> */
[----:B0-2---:R1:W-:Y:S02]  /*3e60*/  STL.64 [R1], R8 ;  /* 0x0000000801007387 */ /* 0x0053e40000100a00 */
[----:B------:R-:W-:-:S07]  /*3e70*/  LEPC R20, `(.L_x_88) ;  /* 0x000000001014794e */ /* 0x000fce0000000000 */
[----:B-1----:R-:W-:Y:S05]  /*3e80*/  CALL.ABS.NOINC R10 ;  /* 0x000000000a007343 */ /* 0x002fea0003c00000 */
.L_x_88:
        /* <DEDUP_REMOVED lines=12> */
.L_x_89:
[----:B------:R-:W0:Y:S01]  /*3f50*/  LDS.U16 R0, [R2+0x70] ;  /* 0x0000700002007984 */ /* 0x000e220000000400 */
        /* <DEDUP_REMOVED lines=11> */
.L_x_90:
[----:B------:R0:W1:Y:S01]  /*4010*/  LDC.64 R8, c[0x4][R17] ;  /* 0x0100000011087b82 */ /* 0x0000620000000a00 */
[----:B------:R-:W2:Y:S01]  /*4020*/  LDCU.64 UR4, c[0x4][0xa8] ;  /* 0x01001500ff0477ac */ /* 0x000ea20008000a00 */
[----:B------:R-:W-:Y:S01]  /*4030*/  CS2R R6, SRZ ;  /* 0x0000000000067805 */ /* 0x000fe2000001ff00 */
[----:B--2---:R-:W-:Y:S02]  /*4040*/  IMAD.U32 R4, RZ, RZ, UR4 ;  /* 0x00000004ff047e24 */ /* 0x004fe4000f8e00ff */
[----:B0-----:R-:W-:-:S07]  /*4050*/  IMAD.U32 R5, RZ, RZ, UR5 ;  /* 0x00000005ff057e24 */ /* 0x001fce000f8e00ff */
[----:B------:R-:W-:-:S07]  /*4060*/  LEPC R20, `(.L_x_91) ;  /* 0x000000001014794e */ /* 0x000fce0000000000 */
[----:B-1----:R-:W-:Y:S05]  /*4070*/  CALL.ABS.NOINC R8 ;  /* 0x0000000008007343 */ /* 0x002fea0003c00000 */
.L_x_91:
[----:B------:R-:W-:Y:S01]  /*4080*/  ISETP.NE.AND P6, PT, R18, RZ, PT ;  /* 0x000000ff1200720c */ /* 0x000fe20003fc5270 */
[----:B------:R-:W-:-:S12]  /*4090*/  VIADD R2, R2, 0x100 ;  /* 0x0000010002027836 */ /* 0x000fd80000000000 */
[----:B------:R-:W-:Y:S05]  /*40a0*/  @!P6 BRA `(.L_x_92) ;  /* 0xfffffff000ace947 */ /* 0x000fea000383ffff */
[----:B------:R-:W-:Y:S05]  /*40b0*/  BSYNC.RECONVERGENT B6 ;  /* 0x0000000000067941 */ /* 0x000fea0003800200 */
.L_x_73:
[----:B------:R0:W1:Y:S01]  /*40c0*/  LDC.64 R2, c[0x4][R17] ;  /* 0x0100000011027b82 */ /* 0x0000620000000a00 */
[----:B------:R-:W2:Y:S01]  /*40d0*/  LDCU.64 UR4, c[0x4][0xb0] ;  /* 0x01001600ff0477ac */ /* 0x000ea20008000a00 */
[----:B------:R-:W-:Y:S01]  /*40e0*/  CS2R R6, SRZ ;  /* 0x0000000000067805 */ /* 0x000fe2000001ff00 */
[----:B--2---:R-:W-:Y:S02]  /*40f0*/  IMAD.U32 R4, RZ, RZ, UR4 ;  /* 0x00000004ff047e24 */ /* 0x004fe4000f8e00ff */
[----:B0-----:R-:W-:-:S07]  /*4100*/  IMAD.U32 R5, RZ, RZ, UR5 ;  /* 0x00000005ff057e24 */ /* 0x001fce000f8e00ff */
[----:B------:R-:W-:-:S07]  /*4110*/  LEPC R20, `(.L_x_71) ;  /* 0x000000001014794e */ /* 0x000fce0000000000 */
[----:B-1----:R-:W-:Y:S05]  /*4120*/  CALL.ABS.NOINC R2 ;  /* 0x0000000002007343 */ /* 0x002fea0003c00000 */
.L_x_71:
[----:B------:R-:W-:Y:S05]  /*4130*/  WARPSYNC.ALL ;  /* 0x0000000000007948 */ /* 0x000fea0003800000 */
[----:B------:R-:W-:Y:S06]  /*4140*/  BAR.SYNC.DEFER_BLOCKING 0x0 ;  /* 0x0000000000007b1d */ /* 0x000fec0000010000 */
[----:B------:R-:W-:Y:S05]  /*4150*/  EXIT ;  /* 0x000000000000794d */ /* 0x000fea0003800000 */
.L_x_93:
[----:B------:R-:W-:-:S00]  /*4160*/  BRA `(.L_x_93) ;  /* 0xfffffffc00fc7947 */ /* 0x000fc0000383ffff */
[----:B------:R-:W-:-:S00]  /*4170*/  NOP ;  /* 0x0000000000007918 */ /* 0x000fc00000000000 */
        /* <DEDUP_REMOVED lines=8> */
.L_x_94:


//--------------------- .nv.global.init           --------------------------
	.section	.nv.global.init,"aw",@progbits
.nv.global.init:
	.type		$str$17,@object
	.size		$str$17,($str$16 - $str$17)
$str$17:
        /*0000*/ 	.byte	0x0a, 0x00
	.type		$str$16,@object
	.size		$str$16,($str$19 - $str$16)
$str$16:
        /*0002*/ 	.byte	0x25, 0x2e, 0x30, 0x66, 0x20, 0x00
	.type		$str$19,@object
	.size		$str$19,($str$15 - $str$19)
$str$19:
        /*0008*/ 	.byte	0x70, 0x74, 0x72, 0x20, 0x69, 0x73, 0x20, 0x6e, 0x75, 0x6c, 0x6c, 0x2e, 0x0a, 0x00
	.type		$str$15,@object
	.size		$str$15,($str$4 - $str$15)
$str$15:
        /*0016*/ 	.byte	0x54, 0x42, 0x25, 0x64, 0x20, 0x57, 0x25, 0x64, 0x20, 0x54, 0x25, 0x64, 0x3a, 0x20, 0x00
	.type		$str$4,@object
	.size		$str$4,($str - $str$4)
$str$4:
        /*0025*/ 	.byte	0x0a, 0x44, 0x75, 0x6d, 0x70, 0x20, 0x61, 0x6c, 0x6c, 0x20, 0x74, 0x68, 0x65, 0x20, 0x65, 0x6c
        /*0035*/ 	.byte	0x65, 0x6d, 0x65, 0x6e, 0x74, 0x73, 0x3a, 0x0a, 0x00
	.type		$str,@object
	.size		$str,($str$1 - $str)
$str:
        /*003e*/ 	.byte	0x0a, 0x41, 0x6c, 0x6c, 0x20, 0x74, 0x68, 0x72, 0x65, 0x61, 0x64, 0x73, 0x20, 0x64, 0x75, 0x6d
        /*004e*/ 	.byte	0x70, 0x20, 0x61, 0x6c, 0x6c, 0x20, 0x74, 0x68, 0x65, 0x20, 0x65, 0x6c, 0x65, 0x6d, 0x65, 0x6e
        /*005e*/ 	.byte	0x74, 0x73, 0x3a, 0x0a, 0x00
	.type		$str$1,@object
	.size		$str$1,($str$2 - $str$1)
$str$1:
        /*0063*/ 	.byte	0x0a, 0x46, 0x69, 0x72, 0x73, 0x74, 0x20, 0x74, 0x68, 0x72, 0x65, 0x61, 0x64, 0x20, 0x64, 0x75
        /*0073*/ 	.byte	0x6d, 0x70, 0x73, 0x20, 0x61, 0x6c, 0x6c, 0x20, 0x74, 0x68, 0x65, 0x20, 0x65, 0x6c, 0x65, 0x6d
        /*0083*/ 	.byte	0x65, 0x6e, 0x74, 0x73, 0x3a, 0x0a, 0x00
	.type		$str$2,@object
	.size		$str$2,($str$5 - $str$2)
$str$2:
        /*008a*/ 	.byte	0x0a, 0x46, 0x69, 0x72, 0x73, 0x74, 0x20, 0x74, 0x68, 0x72, 0x65, 0x61, 0x64, 0x20, 0x64, 0x75
        /*009a*/ 	.byte	0x6d, 0x70, 0x73, 0x20, 0x66, 0x69, 0x72, 0x73, 0x74, 0x20, 0x31, 0x36, 0x20, 0x65, 0x6c, 0x65
        /*00aa*/ 	.byte	0x6d, 0x65, 0x6e, 0x74, 0x73, 0x3a, 0x0a, 0x00
	.type		$str$5,@object
	.size		$str$5,($str$21 - $str$5)
$str$5:
        /*00b2*/ 	.byte	0x0a, 0x44, 0x75, 0x6d, 0x70, 0x20, 0x61, 0x6c, 0x6c, 0x20, 0x74, 0x68, 0x65, 0x20, 0x65, 0x6c
        /*00c2*/ 	.byte	0x65, 0x6d, 0x65, 0x6e, 0x74, 0x73, 0x20, 0x77, 0x69, 0x74, 0x68, 0x20, 0x61, 0x20, 0x73, 0x74
        /*00d2*/ 	.byte	0x72, 0x69, 0x64, 0x65, 0x20, 0x6f, 0x66, 0x20, 0x38, 0x3a, 0x0a, 0x00
	.type		$str$21,@object
	.size		$str$21,($str$3 - $str$21)
$str$21:
        /*00de*/ 	.byte	0x0a, 0x2a, 0x2a, 0x2a, 0x2a, 0x2a, 0x2a, 0x2a, 0x2a, 0x44, 0x75, 0x6d, 0x70, 0x69, 0x6e, 0x67
        /*00ee*/ 	.byte	0x20, 0x74, 0x68, 0x65, 0x20, 0x73, 0x68, 0x61, 0x72, 0x65, 0x64, 0x20, 0x6d, 0x65, 0x6d, 0x6f
        /*00fe*/ 	.byte	0x72, 0x79, 0x20, 0x6f, 0x66, 0x20, 0x54, 0x42, 0x20, 0x25, 0x64, 0x2a, 0x2a, 0x2a, 0x2a, 0x2a
        /*010e*/ 	.byte	0x2a, 0x2a, 0x0a, 0x0a, 0x00
	.type		$str$3,@object
	.size		$str$3,($str$18 - $str$3)
$str$3:
        /*0113*/ 	.byte	0x0a, 0x46, 0x69, 0x72, 0x73, 0x74, 0x20, 0x74, 0x68, 0x72, 0x65, 0x61, 0x64, 0x20, 0x64, 0x75
        /*0123*/ 	.byte	0x6d, 0x70, 0x73, 0x20, 0x66, 0x69, 0x72, 0x73, 0x74, 0x20, 0x31, 0x36, 0x20, 0x65, 0x6c, 0x65
        /*0133*/ 	.byte	0x6d, 0x65, 0x6e, 0x74, 0x73, 0x20, 0x77, 0x69, 0x74, 0x68, 0x20, 0x61, 0x20, 0x73, 0x74, 0x72
        /*0143*/ 	.byte	0x69, 0x64, 0x65, 0x20, 0x6f, 0x66, 0x20, 0x38, 0x3a, 0x0a, 0x00
	.type		$str$18,@object
	.size		$str$18,($str$14 - $str$18)
$str$18:
        /*014e*/ 	.byte	0x0a, 0x2a, 0x2a, 0x2a, 0x2a, 0x2a, 0x2a, 0x2a, 0x2a, 0x2a, 0x2a, 0x2a, 0x2a, 0x2a, 0x2a, 0x2a
        /*015e*/ 	.byte	0x2a, 0x2a, 0x2a, 0x2a, 0x2a, 0x2a, 0x2a, 0x2a, 0x2a, 0x2a, 0x2a, 0x2a, 0x2a, 0x2a, 0x2a, 0x2a
        /*016e*/ 	.byte	0x2a, 0x2a, 0x2a, 0x2a, 0x2a, 0x2a, 0x2a, 0x2a, 0x2a, 0x2a, 0x2a, 0x2a, 0x2a, 0x2a, 0x2a, 0x2a
        /*017e*/ 	.byte	0x2a, 0x2a, 0x2a, 0x2a, 0x2a, 0x2a, 0x2a, 0x2a, 0x2a, 0x2a, 0x2a, 0x2a, 0x0a, 0x0a, 0x00
	.type		$str$14,@object
	.size		$str$14,(.L_17 - $str$14)
$str$14:
        /*018d*/ 	.byte	0x0a, 0x2a, 0x2a, 0x2a, 0x2a, 0x2a, 0x2a, 0x2a, 0x2a, 0x2a, 0x2a, 0x2a, 0x2a, 0x2a, 0x2a, 0x2a
        /*019d*/ 	.byte	0x2a, 0x2a, 0x2a, 0x2a, 0x44, 0x75, 0x6d, 0x70, 0x69, 0x6e, 0x67, 0x20, 0x74, 0x68, 0x65, 0x20
        /*01ad*/ 	.byte	0x66, 0x72, 0x61, 0x67, 0x6d, 0x65, 0x6e, 0x74, 0x73, 0x2a, 0x2a, 0x2a, 0x2a, 0x2a, 0x2a, 0x2a
        /*01bd*/ 	.byte	0x2a, 0x2a, 0x2a, 0x2a, 0x2a, 0x2a, 0x2a, 0x2a, 0x2a, 0x2a, 0x2a, 0x2a, 0x0a, 0x0a, 0x00
.L_17:


//--------------------- .nv.shared._Z11kernel_dumpIN7cutlass6half_tENS0_9transform11threadblock22PredicatedTileIteratorINS0_11MatrixShapeILi64ELi32EEES1_NS0_6layout11ColumnMajorELi1ENS2_29PitchLinearWarpRakedThreadMapINS0_16PitchLinearShapeILi64ELi32EEELi32ENSA_ILi8ELi4EEELi8EEELi8ELb0ENS7_9NoPermuteEEENS3_19RegularTileIteratorIS6_S1_NS7_40ColumnMajorTensorOpMultiplicandCongruousILi16ELi64EEELi1ESD_Li16EEEEvNT0_6ParamsENSK_9TensorRefE --------------------------
	.section	.nv.shared._Z11kernel_dumpIN7cutlass6half_tENS0_9transform11threadblock22PredicatedTileIteratorINS0_11MatrixShapeILi64ELi32EEES1_NS0_6layout11ColumnMajorELi1ENS2_29PitchLinearWarpRakedThreadMapINS0_16PitchLinearShapeILi64ELi32EEELi32ENSA_ILi8ELi4EEELi8EEELi8ELb0ENS7_9NoPermuteEEENS3_19RegularTileIteratorIS6_S1_NS7_40ColumnMajorTensorOpMultiplicandCongruousILi16ELi64EEELi1ESD_Li16EEEEvNT0_6ParamsENSK_9TensorRefE,"aw",@nobits
	.sectionflags	@""
	.align	16
	.zero		1024


//--------------------- .nv.shared.reserved.0     --------------------------
	.section	.nv.shared.reserved.0,"aw",@nobits
	.weak		__nv_reservedSMEM_offset_0_alias
	.size		__nv_reservedSMEM_offset_0_alias, 0, 64
	.other		__nv_reservedSMEM_offset_0_alias,@"STO_CUDA_RESERVED_SHARED STV_DEFAULT"
__nv_reservedSMEM_offset_0_alias:
	.zero		0
	.zero		64


//--------------------- .nv.global                --------------------------
	.section	.nv.global,"aw",@nobits
.nv.global:
	.type		_ZN30_INTERNAL_f68493aa_4_k_cu_main4cute1_E,@object
	.size		_ZN30_INTERNAL_f68493aa_4_k_cu_main4cute1_E,(_ZN30_INTERNAL_f68493aa_4_k_cu_main4cuda3std3__45__cpo6cbeginE - _ZN30_INTERNAL_f68493aa_4_k_cu_main4cute1_E)
_ZN30_INTERNAL_f68493aa_4_k_cu_main4cute1_E:
	.zero		1
	.type		_ZN30_INTERNAL_f68493aa_4_k_cu_main4cuda3std3__45__cpo6cbeginE,@object
	.size		_ZN30_INTERNAL_f68493aa_4_k_cu_main4cuda3std3__45__cpo6cbeginE,(_ZN30_INTERNAL_f68493aa_4_k_cu_main4cuda3std3__48in_placeE - _ZN30_INTERNAL_f68493aa_4_k_cu_main4cuda3std3__45__cpo6cbeginE)
_ZN30_INTERNAL_f68493aa_4_k_cu_main4cuda3std3__45__cpo6cbeginE:
	.zero		1
	.type		_ZN30_INTERNAL_f68493aa_4_k_cu_main4cuda3std3__48in_placeE,@object
	.size		_ZN30_INTERNAL_f68493aa_4_k_cu_main4cuda3std3__48in_placeE,(_ZN30_INTERNAL_f68493aa_4_k_cu_main4cuda3std6ranges3__45__cpo9iter_moveE - _ZN30_INTERNAL_f68493aa_4_k_cu_main4cuda3std3__48in_placeE)
_ZN30_INTERNAL_f68493aa_4_k_cu_main4cuda3std3__48in_placeE:
	.zero		1
	.type		_ZN30_INTERNAL_f68493aa_4_k_cu_main4cuda3std6ranges3__45__cpo9iter_moveE,@object
	.size		_ZN30_INTERNAL_f68493aa_4_k_cu_main4cuda3std6ranges3__45__cpo9iter_moveE,(_ZN30_INTERNAL_f68493aa_4_k_cu_main4cuda3std3__45__cpo5beginE - _ZN30_INTERNAL_f68493aa_4_k_cu_main4cuda3std6ranges3__45__cpo9iter_moveE)
_ZN30_INTERNAL_f68493aa_4_k_cu_main4cuda3std6ranges3__45__cpo9iter_moveE:
	.zero		1
	.type		_ZN30_INTERNAL_f68493aa_4_k_cu_main4cuda3std3__45__cpo5beginE,@object
	.size		_ZN30_INTERNAL_f68493aa_4_k_cu_main4cuda3std3__45__cpo5beginE,(_ZN30_INTERNAL_f68493aa_4_k_cu_main4cuda3std3__432_GLOBAL__N__f68493aa_4_k_cu_main6ignoreE - _ZN30_INTERNAL_f68493aa_4_k_cu_main4cuda3std3__45__cpo5beginE)
_ZN30_INTERNAL_f68493aa_4_k_cu_main4cuda3std3__45__cpo5beginE:
	.zero		1
	.type		_ZN30_INTERNAL_f68493aa_4_k_cu_main4cuda3std3__432_GLOBAL__N__f68493aa_4_k_cu_main6ignoreE,@object
	.size		_ZN30_INTERNAL_f68493aa_4_k_cu_main4cuda3std3__432_GLOBAL__N__f68493aa_4_k_cu_main6ignoreE,(_ZN30_INTERNAL_f68493aa_4_k_cu_main4cute7productE - _ZN30_INTERNAL_f68493aa_4_k_cu_main4cuda3std3__432_GLOBAL__N__f68493aa_4_k_cu_main6ignoreE)
_ZN30_INTERNAL_f68493aa_4_k_cu_main4cuda3std3__432_GLOBAL__N__f68493aa_4_k_cu_main6ignoreE:
	.zero		1
	.type		_ZN30_INTERNAL_f68493aa_4_k_cu_main4cute7productE,@object
	.size		_ZN30_INTERNAL_f68493aa_4_k_cu_main4cute7productE,(_ZN30_INTERNAL_f68493aa_4_k_cu_main4cuda3std3__45__cpo3endE - _ZN30_INTERNAL_f68493aa_4_k_cu_main4cute7productE)
_ZN30_INTERNAL_f68493aa_4_k_cu_main4cute7productE:
	.zero		1
	.type		_ZN30_INTERNAL_f68493aa_4_k_cu_main4cuda3std3__45__cpo3endE,@object
	.size		_ZN30_INTERNAL_f68493aa_4_k_cu_main4cuda3std3__45__cpo3endE,(_ZN30_INTERNAL_f68493aa_4_k_cu_main4cuda3std3__419piecewise_constructE - _ZN30_INTERNAL_f68493aa_4_k_cu_main4cuda3std3__45__cpo3endE)
_ZN30_INTERNAL_f68493aa_4_k_cu_main4cuda3std3__45__cpo3endE:
	.zero		1
	.type		_ZN30_INTERNAL_f68493aa_4_k_cu_main4cuda3std3__419piecewise_constructE,@object
	.size		_ZN30_INTERNAL_f68493aa_4_k_cu_main4cuda3std3__419piecewise_constructE,(_ZN30_INTERNAL_f68493aa_4_k_cu_main4cuda3std3__45__cpo4cendE - _ZN30_INTERNAL_f68493aa_4_k_cu_main4cuda3std3__419piecewise_constructE)
_ZN30_INTERNAL_f68493aa_4_k_cu_main4cuda3std3__419piecewise_constructE:
	.zero		1
	.type		_ZN30_INTERNAL_f68493aa_4_k_cu_main4cuda3std3__45__cpo4cendE,@object
	.size		_ZN30_INTERNAL_f68493aa_4_k_cu_main4cuda3std3__45__cpo4cendE,(_ZN30_INTERNAL_f68493aa_4_k_cu_main4cuda3std6ranges3__45__cpo4swapE - _ZN30_INTERNAL_f68493aa_4_k_cu_main4cuda3std3__45__cpo4cendE)
_ZN30_INTERNAL_f68493aa_4_k_cu_main4cuda3std3__45__cpo4cendE:
	.zero		1
	.type		_ZN30_INTERNAL_f68493aa_4_k_cu_main4cuda3std6ranges3__45__cpo4swapE,@object
	.size		_ZN30_INTERNAL_f68493aa_4_k_cu_main4cuda3std6ranges3__45__cpo4swapE,(.L_7 - _ZN30_INTERNAL_f68493aa_4_k_cu_main4cuda3std6ranges3__45__cpo4swapE)
_ZN30_INTERNAL_f68493aa_4_k_cu_main4cuda3std6ranges3__45__cpo4swapE:
	.zero		1
.L_7:


//--------------------- .nv.constant0._Z11kernel_dumpIN7cutlass6half_tENS0_9transform11threadblock22PredicatedTileIteratorINS0_11MatrixShapeILi64ELi32EEES1_NS0_6layout11ColumnMajorELi1ENS2_29PitchLinearWarpRakedThreadMapINS0_16PitchLinearShapeILi64ELi32EEELi32ENSA_ILi8ELi4EEELi8EEELi8ELb0ENS7_9NoPermuteEEENS3_19RegularTileIteratorIS6_S1_NS7_40ColumnMajorTensorOpMultiplicandCongruousILi16ELi64EEELi1ESD_Li16EEEEvNT0_6ParamsENSK_9TensorRefE --------------------------
	.section	.nv.constant0._Z11kernel_dumpIN7cutlass6half_tENS0_9transform11threadblock22PredicatedTileIteratorINS0_11MatrixShapeILi64ELi32EEES1_NS0_6layout11ColumnMajorELi1ENS2_29PitchLinearWarpRakedThreadMapINS0_16PitchLinearShapeILi64ELi32EEELi32ENSA_ILi8ELi4EEELi8EEELi8ELb0ENS7_9NoPermuteEEENS3_19RegularTileIteratorIS6_S1_NS7_40ColumnMajorTensorOpMultiplicandCongruousILi16ELi64EEELi1ESD_Li16EEEEvNT0_6ParamsENSK_9TensorRefE,"a",@progbits
	.sectionflags	@""
	.align	4
.nv.constant0._Z11kernel_dumpIN7cutlass6half_tENS0_9transform11threadblock22PredicatedTileIteratorINS0_11MatrixShapeILi64ELi32EEES1_NS0_6layout11ColumnMajorELi1ENS2_29PitchLinearWarpRakedThreadMapINS0_16PitchLinearShapeILi64ELi32EEELi32ENSA_ILi8ELi4EEELi8EEELi8ELb0ENS7_9NoPermuteEEENS3_19RegularTileIteratorIS6_S1_NS7_40ColumnMajorTensorOpMultiplicandCongruousILi16ELi64EEELi1ESD_Li16EEEEvNT0_6ParamsENSK_9TensorRefE:
	.zero		944


//--------------------- SYMBOLS --------------------------

	.type		.nv.reservedSmem.offset0,@object
	.size		.nv.reservedSmem.offset0,0x4
	.type		.nv.reservedSmem.cap,@object
	.size		.nv.reservedSmem.cap,0x4
	.type		vprintf,@function
